def attn_fwd(
    Q,
    K,
    V,
    Out,
    Lse,
    sm_scale,
    stride_qz,
    stride_qh,
    stride_qm,
    stride_qk,
    stride_kz,
    stride_kh,
    stride_kn,
    stride_kk,
    stride_vz,
    stride_vh,
    stride_vn,
    stride_vk,
    stride_oz,
    stride_oh,
    stride_om,
    stride_ok,
    seqlen_q,
    seqlen_k,
    BLOCK_M: tl.constexpr,
    BLOCK_N: tl.constexpr,
    HEAD_DIM: tl.constexpr,
    CAUSAL: tl.constexpr,
):
    start_m = tl.program_id(0)
    off_hz = tl.program_id(1)
    q_off = off_hz * stride_qh
    k_off = off_hz * stride_kh
    v_off = off_hz * stride_vh
    offs_m = start_m * BLOCK_M + tl.arange(0, BLOCK_M)
    offs_d = tl.arange(0, HEAD_DIM)
    offs_n = tl.arange(0, BLOCK_N)
    q_ptrs = Q + q_off + offs_m[:, None] * stride_qm + offs_d[None, :] * stride_qk
    k_ptrs = K + k_off + offs_d[:, None] * stride_kk + offs_n[None, :] * stride_kn
    v_ptrs = V + v_off + offs_n[:, None] * stride_vn + offs_d[None, :] * stride_vk
    m_i = tl.full([BLOCK_M], float("-inf"), dtype=tl.float32)
    l_i = tl.zeros([BLOCK_M], dtype=tl.float32) + 1.0
    acc = tl.zeros([BLOCK_M, HEAD_DIM], dtype=tl.float32)
    q = tl.load(q_ptrs)
    acc, l_i, m_i = _attn_fwd_inner(
        acc,
        l_i,
        m_i,
        q,
        k_ptrs,
        v_ptrs,
        sm_scale,
        stride_kn,
        stride_vn,
        start_m,
        seqlen_k,
        BLOCK_M,
        BLOCK_N,
        HEAD_DIM,
        CAUSAL,
    )
    acc = acc / l_i[:, None]
    lse = m_i + tl.math.log2(l_i) / 1.4426950408889634
    o_ptrs = (
        Out
        + off_hz * stride_oh
        + offs_m[:, None] * stride_om
        + offs_d[None, :] * stride_ok
    )
    tl.store(o_ptrs, acc.to(Out.dtype.element_ty))
    tl.store(Lse + off_hz * seqlen_q + offs_m, lse)

# config = {"BLOCK_M": 256, "BLOCK_N": 128, "HEAD_DIM": 64, "arch": "sm_80", "causal": false, "dtype": "fp16", "num_stages": 2, "num_warps": 16}
# arch = sm_80


// ===== COMPILED SASS (sm_80) =====

	.target	sm_80

	.elftype	@"ET_EXEC"


//--------------------- .note.nv.tkinfo           --------------------------
	.section	.note.nv.tkinfo,"",@"SHT_NOTE"
	.sectionflags	@"SHF_NOTE_NV_TKINFO"
	.tkinfo
        /*0018*/ 	.word	0x00000002
        /*0030*/ 	.string	""
        /*0030*/ 	.string	"ptxas"
        /*0030*/ 	.string	"Cuda compilation tools, release 13.0, V13.0.88"
        /*0030*/ 	.string	"Build cuda_13.0.r13.0/compiler.36424714_0"
        /*0030*/ 	.string	"-v  -suppress-debug-info  -lineinfo  -arch sm_80 "



//--------------------- .note.nv.cuinfo           --------------------------
	.section	.note.nv.cuinfo,"",@"SHT_NOTE"
	.sectionflags	@"SHF_NOTE_NV_CUINFO"
        /*0018*/ 	.short	0x0002
        /*001a*/ 	.short	0x0050
        /*001c*/ 	.short	0x0082
	.zero		2


//--------------------- .nv.info                  --------------------------
	.section	.nv.info,"",@"SHT_CUDA_INFO"
	.align	4


	//----- nvinfo : EIATTR_REGCOUNT
	.align		4
        /*0000*/ 	.byte	0x04, 0x2f
        /*0002*/ 	.short	(.L_2 - .L_1)
	.align		4
.L_1:
        /*0004*/ 	.word	index@(attn_fwd)
        /*0008*/ 	.word	0x00000080


	//----- nvinfo : EIATTR_FRAME_SIZE
	.align		4
.L_2:
        /*000c*/ 	.byte	0x04, 0x11
        /*000e*/ 	.short	(.L_4 - .L_3)
	.align		4
.L_3:
        /*0010*/ 	.word	index@(attn_fwd)
        /*0014*/ 	.word	0x000002a0


	//----- nvinfo : EIATTR_MIN_STACK_SIZE
	.align		4
.L_4:
        /*0018*/ 	.byte	0x04, 0x12
        /*001a*/ 	.short	(.L_6 - .L_5)
	.align		4
.L_5:
        /*001c*/ 	.word	index@(attn_fwd)
        /*0020*/ 	.word	0x000002a0
.L_6:


//--------------------- .nv.info.attn_fwd         --------------------------
	.section	.nv.info.attn_fwd,"",@"SHT_CUDA_INFO"
	.sectionflags	@""
	.align	4


	//----- nvinfo : EIATTR_CUDA_API_VERSION
	.align		4
        /*0000*/ 	.byte	0x04, 0x37
        /*0002*/ 	.short	(.L_8 - .L_7)
.L_7:
        /*0004*/ 	.word	0x00000082


	//----- nvinfo : EIATTR_SW2861232_WAR
	.align		4
.L_8:
        /*0008*/ 	.byte	0x01, 0x35
	.zero		2


	//----- nvinfo : EIATTR_PARAM_CBANK
	.align		4
        /*000c*/ 	.byte	0x04, 0x0a
        /*000e*/ 	.short	(.L_10 - .L_9)
	.align		4
.L_9:
        /*0010*/ 	.word	index@(.nv.constant0.attn_fwd)
        /*0014*/ 	.short	0x0160
        /*0016*/ 	.short	0x0088


	//----- nvinfo : EIATTR_CBANK_PARAM_SIZE
	.align		4
.L_10:
        /*0018*/ 	.byte	0x03, 0x19
        /*001a*/ 	.short	0x0088


	//----- nvinfo : EIATTR_KPARAM_INFO
	.align		4
        /*001c*/ 	.byte	0x04, 0x17
        /*001e*/ 	.short	(.L_12 - .L_11)
.L_11:
        /*0020*/ 	.word	0x00000000
        /*0024*/ 	.short	0x0019
        /*0026*/ 	.short	0x0080
        /*0028*/ 	.byte	0x00, 0xf4, 0x21, 0x00


	//----- nvinfo : EIATTR_KPARAM_INFO
	.align		4
.L_12:
        /*002c*/ 	.byte	0x04, 0x17
        /*002e*/ 	.short	(.L_14 - .L_13)
.L_13:
        /*0030*/ 	.word	0x00000000
        /*0034*/ 	.short	0x0018
        /*0036*/ 	.short	0x0078
        /*0038*/ 	.byte	0x00, 0xf4, 0x21, 0x00


	//----- nvinfo : EIATTR_KPARAM_INFO
	.align		4
.L_14:
        /*003c*/ 	.byte	0x04, 0x17
        /*003e*/ 	.short	(.L_16 - .L_15)
.L_15:
        /*0040*/ 	.word	0x00000000
        /*0044*/ 	.short	0x0017
        /*0046*/ 	.short	0x0070
        /*0048*/ 	.byte	0x00, 0xf0, 0x11, 0x00


	//----- nvinfo : EIATTR_KPARAM_INFO
	.align		4
.L_16:
        /*004c*/ 	.byte	0x04, 0x17
        /*004e*/ 	.short	(.L_18 - .L_17)
.L_17:
        /*0050*/ 	.word	0x00000000
        /*0054*/ 	.short	0x0016
        /*0056*/ 	.short	0x006c
        /*0058*/ 	.byte	0x00, 0xf0, 0x11, 0x00


	//----- nvinfo : EIATTR_KPARAM_INFO
	.align		4
.L_18:
        /*005c*/ 	.byte	0x04, 0x17
        /*005e*/ 	.short	(.L_20 - .L_19)
.L_19:
        /*0060*/ 	.word	0x00000000
        /*0064*/ 	.short	0x0015
        /*0066*/ 	.short	0x0068
        /*0068*/ 	.byte	0x00, 0xf0, 0x11, 0x00


	//----- nvinfo : EIATTR_KPARAM_INFO
	.align		4
.L_20:
        /*006c*/ 	.byte	0x04, 0x17
        /*006e*/ 	.short	(.L_22 - .L_21)
.L_21:
        /*0070*/ 	.word	0x00000000
        /*0074*/ 	.short	0x0014
        /*0076*/ 	.short	0x0064
        /*0078*/ 	.byte	0x00, 0xf0, 0x11, 0x00


	//----- nvinfo : EIATTR_KPARAM_INFO
	.align		4
.L_22:
        /*007c*/ 	.byte	0x04, 0x17
        /*007e*/ 	.short	(.L_24 - .L_23)
.L_23:
        /*0080*/ 	.word	0x00000000
        /*0084*/ 	.short	0x0013
        /*0086*/ 	.short	0x0060
        /*0088*/ 	.byte	0x00, 0xf0, 0x11, 0x00


	//----- nvinfo : EIATTR_KPARAM_INFO
	.align		4
.L_24:
        /*008c*/ 	.byte	0x04, 0x17
        /*008e*/ 	.short	(.L_26 - .L_25)
.L_25:
        /*0090*/ 	.word	0x00000000
        /*0094*/ 	.short	0x0012
        /*0096*/ 	.short	0x005c
        /*0098*/ 	.byte	0x00, 0xf0, 0x11, 0x00


	//----- nvinfo : EIATTR_KPARAM_INFO
	.align		4
.L_26:
        /*009c*/ 	.byte	0x04, 0x17
        /*009e*/ 	.short	(.L_28 - .L_27)
.L_27:
        /*00a0*/ 	.word	0x00000000
        /*00a4*/ 	.short	0x0011
        /*00a6*/ 	.short	0x0058
        /*00a8*/ 	.byte	0x00, 0xf0, 0x11, 0x00


	//----- nvinfo : EIATTR_KPARAM_INFO
	.align		4
.L_28:
        /*00ac*/ 	.byte	0x04, 0x17
        /*00ae*/ 	.short	(.L_30 - .L_29)
.L_29:
        /*00b0*/ 	.word	0x00000000
        /*00b4*/ 	.short	0x0010
        /*00b6*/ 	.short	0x0054
        /*00b8*/ 	.byte	0x00, 0xf0, 0x11, 0x00


	//----- nvinfo : EIATTR_KPARAM_INFO
	.align		4
.L_30:
        /*00bc*/ 	.byte	0x04, 0x17
        /*00be*/ 	.short	(.L_32 - .L_31)
.L_31:
        /*00c0*/ 	.word	0x00000000
        /*00c4*/ 	.short	0x000f
        /*00c6*/ 	.short	0x0050
        /*00c8*/ 	.byte	0x00, 0xf0, 0x11, 0x00


	//----- nvinfo : EIATTR_KPARAM_INFO
	.align		4
.L_32:
        /*00cc*/ 	.byte	0x04, 0x17
        /*00ce*/ 	.short	(.L_34 - .L_33)
.L_33:
        /*00d0*/ 	.word	0x00000000
        /*00d4*/ 	.short	0x000e
        /*00d6*/ 	.short	0x004c
        /*00d8*/ 	.byte	0x00, 0xf0, 0x11, 0x00


	//----- nvinfo : EIATTR_KPARAM_INFO
	.align		4
.L_34:
        /*00dc*/ 	.byte	0x04, 0x17
        /*00de*/ 	.short	(.L_36 - .L_35)
.L_35:
        /*00e0*/ 	.word	0x00000000
        /*00e4*/ 	.short	0x000d
        /*00e6*/ 	.short	0x0048
        /*00e8*/ 	.byte	0x00, 0xf0, 0x11, 0x00


	//----- nvinfo : EIATTR_KPARAM_INFO
	.align		4
.L_36:
        /*00ec*/ 	.byte	0x04, 0x17
        /*00ee*/ 	.short	(.L_38 - .L_37)
.L_37:
        /*00f0*/ 	.word	0x00000000
        /*00f4*/ 	.short	0x000c
        /*00f6*/ 	.short	0x0044
        /*00f8*/ 	.byte	0x00, 0xf0, 0x11, 0x00


	//----- nvinfo : EIATTR_KPARAM_INFO
	.align		4
.L_38:
        /*00fc*/ 	.byte	0x04, 0x17
        /*00fe*/ 	.short	(.L_40 - .L_39)
.L_39:
        /*0100*/ 	.word	0x00000000
        /*0104*/ 	.short	0x000b
        /*0106*/ 	.short	0x0040
        /*0108*/ 	.byte	0x00, 0xf0, 0x11, 0x00


	//----- nvinfo : EIATTR_KPARAM_INFO
	.align		4
.L_40:
        /*010c*/ 	.byte	0x04, 0x17
        /*010e*/ 	.short	(.L_42 - .L_41)
.L_41:
        /*0110*/ 	.word	0x00000000
        /*0114*/ 	.short	0x000a
        /*0116*/ 	.short	0x003c
        /*0118*/ 	.byte	0x00, 0xf0, 0x11, 0x00


	//----- nvinfo : EIATTR_KPARAM_INFO
	.align		4
.L_42:
        /*011c*/ 	.byte	0x04, 0x17
        /*011e*/ 	.short	(.L_44 - .L_43)
.L_43:
        /*0120*/ 	.word	0x00000000
        /*0124*/ 	.short	0x0009
        /*0126*/ 	.short	0x0038
        /*0128*/ 	.byte	0x00, 0xf0, 0x11, 0x00


	//----- nvinfo : EIATTR_KPARAM_INFO
	.align		4
.L_44:
        /*012c*/ 	.byte	0x04, 0x17
        /*012e*/ 	.short	(.L_46 - .L_45)
.L_45:
        /*0130*/ 	.word	0x00000000
        /*0134*/ 	.short	0x0008
        /*0136*/ 	.short	0x0034
        /*0138*/ 	.byte	0x00, 0xf0, 0x11, 0x00


	//----- nvinfo : EIATTR_KPARAM_INFO
	.align		4
.L_46:
        /*013c*/ 	.byte	0x04, 0x17
        /*013e*/ 	.short	(.L_48 - .L_47)
.L_47:
        /*0140*/ 	.word	0x00000000
        /*0144*/ 	.short	0x0007
        /*0146*/ 	.short	0x0030
        /*0148*/ 	.byte	0x00, 0xf0, 0x11, 0x00


	//----- nvinfo : EIATTR_KPARAM_INFO
	.align		4
.L_48:
        /*014c*/ 	.byte	0x04, 0x17
        /*014e*/ 	.short	(.L_50 - .L_49)
.L_49:
        /*0150*/ 	.word	0x00000000
        /*0154*/ 	.short	0x0006
        /*0156*/ 	.short	0x002c
        /*0158*/ 	.byte	0x00, 0xf0, 0x11, 0x00


	//----- nvinfo : EIATTR_KPARAM_INFO
	.align		4
.L_50:
        /*015c*/ 	.byte	0x04, 0x17
        /*015e*/ 	.short	(.L_52 - .L_51)
.L_51:
        /*0160*/ 	.word	0x00000000
        /*0164*/ 	.short	0x0005
        /*0166*/ 	.short	0x0028
        /*0168*/ 	.byte	0x00, 0xf0, 0x11, 0x00


	//----- nvinfo : EIATTR_KPARAM_INFO
	.align		4
.L_52:
        /*016c*/ 	.byte	0x04, 0x17
        /*016e*/ 	.short	(.L_54 - .L_53)
.L_53:
        /*0170*/ 	.word	0x00000000
        /*0174*/ 	.short	0x0004
        /*0176*/ 	.short	0x0020
        /*0178*/ 	.byte	0x00, 0xf4, 0x21, 0x00


	//----- nvinfo : EIATTR_KPARAM_INFO
	.align		4
.L_54:
        /*017c*/ 	.byte	0x04, 0x17
        /*017e*/ 	.short	(.L_56 - .L_55)
.L_55:
        /*0180*/ 	.word	0x00000000
        /*0184*/ 	.short	0x0003
        /*0186*/ 	.short	0x0018
        /*0188*/ 	.byte	0x00, 0xf4, 0x21, 0x00


	//----- nvinfo : EIATTR_KPARAM_INFO
	.align		4
.L_56:
        /*018c*/ 	.byte	0x04, 0x17
        /*018e*/ 	.short	(.L_58 - .L_57)
.L_57:
        /*0190*/ 	.word	0x00000000
        /*0194*/ 	.short	0x0002
        /*0196*/ 	.short	0x0010
        /*0198*/ 	.byte	0x00, 0xf4, 0x21, 0x00


	//----- nvinfo : EIATTR_KPARAM_INFO
	.align		4
.L_58:
        /*019c*/ 	.byte	0x04, 0x17
        /*019e*/ 	.short	(.L_60 - .L_59)
.L_59:
        /*01a0*/ 	.word	0x00000000
        /*01a4*/ 	.short	0x0001
        /*01a6*/ 	.short	0x0008
        /*01a8*/ 	.byte	0x00, 0xf4, 0x21, 0x00


	//----- nvinfo : EIATTR_KPARAM_INFO
	.align		4
.L_60:
        /*01ac*/ 	.byte	0x04, 0x17
        /*01ae*/ 	.short	(.L_62 - .L_61)
.L_61:
        /*01b0*/ 	.word	0x00000000
        /*01b4*/ 	.short	0x0000
        /*01b6*/ 	.short	0x0000
        /*01b8*/ 	.byte	0x00, 0xf4, 0x21, 0x00


	//----- nvinfo : EIATTR_MAXREG_COUNT
	.align		4
.L_62:
        /*01bc*/ 	.byte	0x03, 0x1b
        /*01be*/ 	.short	0x0080


	//----- nvinfo : EIATTR_NUM_BARRIERS
	.align		4
        /*01c0*/ 	.byte	0x02, 0x4c
        /*01c2*/ 	.byte	0x01
	.zero		1


	//----- nvinfo : EIATTR_ANNOTATIONS
	.align		4
        /*01c4*/ 	.byte	0x04, 0x55
        /*01c6*/ 	.short	(.L_64 - .L_63)


	//   ....[0]....
.L_63:
        /*01c8*/ 	.word	0x00000001
        /*01cc*/ 	.byte	0x90, 0x09, 0x00, 0x00, 0x01, 0x00, 0x00, 0x00, 0x10, 0x0b, 0x00, 0x00, 0x01, 0x00, 0x00, 0x00
        /* <DEDUP_REMOVED lines=167> */
        /*0c4c*/ 	.byte	0x50, 0x61, 0x00, 0x00, 0x01, 0x00, 0x00, 0x00, 0x60, 0x61, 0x00, 0x00


	//----- nvinfo : EIATTR_MERCURY_ISA_VERSION
	.align		4
.L_64:
        /*0c58*/ 	.byte	0x03, 0x5f
        /*0c5a*/ 	.short	0x0000


	//----- nvinfo : EIATTR_COOP_GROUP_MASK_REGIDS
	.align		4
        /*0c5c*/ 	.byte	0x04, 0x29
        /*0c5e*/ 	.short	(.L_66 - .L_65)


	//   ....[0]....
.L_65:
        /*0c60*/ 	.word	0xffffffff


	//   ....[1]....
        /*0c64*/ 	.word	0xffffffff


	//   ....[2]....
        /*0c68*/ 	.word	0xffffffff


	//   ....[3]....
        /*0c6c*/ 	.word	0xffffffff


	//   ....[4]....
        /*0c70*/ 	.word	0xffffffff


	//   ....[5]....
        /*0c74*/ 	.word	0xffffffff


	//   ....[6]....
        /*0c78*/ 	.word	0xffffffff


	//   ....[7]....
        /*0c7c*/ 	.word	0xffffffff


	//----- nvinfo : EIATTR_COOP_GROUP_INSTR_OFFSETS
	.align		4
.L_66:
        /*0c80*/ 	.byte	0x04, 0x28
        /*0c82*/ 	.short	(.L_68 - .L_67)


	//   ....[0]....
.L_67:
        /*0c84*/ 	.word	0x00003a80


	//   ....[1]....
        /*0c88*/ 	.word	0x00003b20


	//   ....[2]....
        /*0c8c*/ 	.word	0x00003b30


	//   ....[3]....
        /*0c90*/ 	.word	0x00003ba0


	//   ....[4]....
        /*0c94*/ 	.word	0x00005c00


	//   ....[5]....
        /*0c98*/ 	.word	0x00005c20


	//   ....[6]....
        /*0c9c*/ 	.word	0x00005cc0


	//   ....[7]....
        /*0ca0*/ 	.word	0x00005d10


	//----- nvinfo : EIATTR_EXIT_INSTR_OFFSETS
	.align		4
.L_68:
        /*0ca4*/ 	.byte	0x04, 0x1c
        /*0ca6*/ 	.short	(.L_70 - .L_69)


	//   ....[0]....
.L_69:
        /*0ca8*/ 	.word	0x00007970


	//   ....[1]....
        /*0cac*/ 	.word	0x00007a10


	//----- nvinfo : EIATTR_REQNTID
	.align		4
.L_70:
        /*0cb0*/ 	.byte	0x04, 0x10
        /*0cb2*/ 	.short	(.L_72 - .L_71)
.L_71:
        /*0cb4*/ 	.word	0x00000200
        /*0cb8*/ 	.word	0x00000001
        /*0cbc*/ 	.word	0x00000001
.L_72:


//--------------------- .nv.callgraph             --------------------------
	.section	.nv.callgraph,"",@"SHT_CUDA_CALLGRAPH"
	.align	4
	.sectionentsize	8
	.align		4
        /*0000*/ 	.word	0x00000000
	.align		4
        /*0004*/ 	.word	0xffffffff
	.align		4
        /*0008*/ 	.word	0x00000000
	.align		4
        /*000c*/ 	.word	0xfffffffe
	.align		4
        /*0010*/ 	.word	0x00000000
	.align		4
        /*0014*/ 	.word	0xfffffffd
	.align		4
        /*0018*/ 	.word	0x00000000
	.align		4
        /*001c*/ 	.word	0xfffffffc


//--------------------- .nv.rel.action            --------------------------
	.section	.nv.rel.action,"",@"SHT_CUDA_RELOCINFO"
	.align	8
	.sectionentsize	8
        /*0000*/ 	.byte	0x73, 0x00, 0x00, 0x00, 0x00, 0x00, 0x00, 0x00, 0x00, 0x00, 0x00, 0x11, 0x25, 0x00, 0x05, 0x36


//--------------------- .nv.constant4             --------------------------
	.section	.nv.constant4,"a",@progbits
	.align	8
	.align		8
.nv.constant4:
        /*0000*/ 	.dword	_$_str


//--------------------- .nv.constant0.attn_fwd    --------------------------
	.section	.nv.constant0.attn_fwd,"a",@progbits
	.sectionflags	@""
	.align	4
.nv.constant0.attn_fwd:
	.zero		488


//--------------------- .text.attn_fwd            --------------------------
	.section	.text.attn_fwd,"ax",@progbits
	.sectioninfo	@"SHI_REGISTERS=128"
	.align	128
        .global         attn_fwd
        .type           attn_fwd,@function
        .size           attn_fwd,(.L_x_3 - attn_fwd)
        .other          attn_fwd,@"STO_CUDA_ENTRY STV_DEFAULT"
attn_fwd:
.text.attn_fwd:
[----:B------:R-:W-:Y:S02]  /*0000*/  MOV R1, c[0x0][0x28] ;  /* 0x00000a0000017a02 */ /* 0x000fe40000000f00 */
[----:B------:R-:W0:Y:S01]  /*0010*/  S2R R49, SR_TID.X ;  /* 0x0000000000317919 */ /* 0x000e220000002100 */
[----:B------:R-:W-:Y:S01]  /*0020*/  ULDC.64 UR4, c[0x0][0x118] ;  /* 0x0000460000047ab9 */ /* 0x000fe20000000a00 */
[----:B------:R-:W-:Y:S02]  /*0030*/  IADD3 R1, R1, -0x2a0, RZ ;  /* 0xfffffd6001017810 */ /* 0x000fe40007ffe0ff */
[----:B------:R-:W1:Y:S04]  /*0040*/  S2R R3, SR_CTAID.X ;  /* 0x0000000000037919 */ /* 0x000e680000002500 */
[----:B------:R-:W2:Y:S01]  /*0050*/  S2R R50, SR_CTAID.Y ;  /* 0x0000000000327919 */ /* 0x000ea20000002600 */
[----:B0-----:R-:W-:-:S05]  /*0060*/  LOP3.LUT R0, R49, 0xff, RZ, 0xc0, !PT ;  /* 0x000000ff31007812 */ /* 0x001fca00078ec0ff */
[----:B-1----:R-:W-:Y:S01]  /*0070*/  IMAD R4, R3, 0x100, R0 ;  /* 0x0000010003047824 */ /* 0x002fe200078e0200 */
[----:B------:R-:W-:Y:S01]  /*0080*/  SHF.R.U32.HI R3, RZ, 0x8, R49 ;  /* 0x00000008ff037819 */ /* 0x000fe20000011631 */
[----:B--2---:R-:W-:Y:S02]  /*0090*/  IMAD R2, R50, c[0x0][0x190], RZ ;  /* 0x0000640032027a24 */ /* 0x004fe400078e02ff */
[----:B------:R-:W-:Y:S01]  /*00a0*/  IMAD R5, R4, c[0x0][0x194], RZ ;  /* 0x0000650004057a24 */ /* 0x000fe200078e02ff */
[----:B------:R-:W-:Y:S01]  /*00b0*/  SGXT.U32 R7, R3, 0x1 ;  /* 0x000000010307781a */ /* 0x000fe20000000000 */
[C---:B------:R-:W-:Y:S01]  /*00c0*/  IMAD.SHL.U32 R3, R2.reuse, 0x2, RZ ;  /* 0x0000000202037824 */ /* 0x040fe200078e00ff */
[----:B------:R-:W-:Y:S01]  /*00d0*/  MOV R4, c[0x0][0x198] ;  /* 0x0000660000047a02 */ /* 0x000fe20000000f00 */
[----:B------:R-:W-:Y:S01]  /*00e0*/  IMAD.HI R2, R2, 0x2, RZ ;  /* 0x0000000202027827 */ /* 0x000fe200078e02ff */
[----:B------:R-:W-:-:S03]  /*00f0*/  SHF.L.U32 R6, R5, 0x1, RZ ;  /* 0x0000000105067819 */ /* 0x000fc600000006ff */
[----:B------:R-:W-:Y:S01]  /*0100*/  IMAD R7, R7, c[0x0][0x198], RZ ;  /* 0x0000660007077a24 */ /* 0x000fe200078e02ff */
[----:B------:R-:W-:Y:S01]  /*0110*/  IADD3 R3, P0, P1, R6, c[0x0][0x160], R3 ;  /* 0x0000580006037a10 */ /* 0x000fe2000791e003 */
[----:B------:R-:W-:-:S04]  /*0120*/  IMAD.HI R5, R5, 0x2, RZ ;  /* 0x0000000205057827 */ /* 0x000fc800078e02ff */
[C---:B------:R-:W-:Y:S01]  /*0130*/  IMAD R11, R4.reuse, 0x2, R7 ;  /* 0x00000002040b7824 */ /* 0x040fe200078e0207 */
[----:B------:R-:W-:Y:S02]  /*0140*/  IADD3.X R2, R5, c[0x0][0x164], R2, P0, P1 ;  /* 0x0000590005027a10 */ /* 0x000fe400007e2402 */
[C---:B------:R-:W-:Y:S02]  /*0150*/  LEA R8, P0, R7.reuse, R3, 0x1 ;  /* 0x0000000307087211 */ /* 0x040fe400078008ff */
[C---:B------:R-:W-:Y:S02]  /*0160*/  LEA R13, R4.reuse, R11, 0x1 ;  /* 0x0000000b040d7211 */ /* 0x040fe400078e08ff */
[----:B------:R-:W-:Y:S02]  /*0170*/  LEA.HI.X.SX32 R9, R7, R2, 0x1, P0 ;  /* 0x0000000207097211 */ /* 0x000fe400000f0eff */
[-C--:B------:R-:W-:Y:S01]  /*0180*/  LEA R12, P0, R13, R3.reuse, 0x1 ;  /* 0x000000030d0c7211 */ /* 0x080fe200078008ff */
[C---:B------:R-:W-:Y:S01]  /*0190*/  IMAD R7, R4.reuse, 0x2, R13 ;  /* 0x0000000204077824 */ /* 0x040fe200078e020d */
[----:B------:R-:W-:Y:S01]  /*01a0*/  LEA R10, P1, R11, R3, 0x1 ;  /* 0x000000030b0a7211 */ /* 0x000fe200078208ff */
[----:B------:R0:W2:Y:S03]  /*01b0*/  LDG.E.U16 R5, [R8.64] ;  /* 0x0000000408057981 */ /* 0x0000a6000c1e1500 */
[----:B------:R-:W-:-:S02]  /*01c0*/  LEA R17, R4, R7, 0x1 ;  /* 0x0000000704117211 */ /* 0x000fc400078e08ff */
[-C--:B------:R-:W-:Y:S02]  /*01d0*/  LEA.HI.X.SX32 R13, R13, R2.reuse, 0x1, P0 ;  /* 0x000000020d0d7211 */ /* 0x080fe400000f0eff */
[-C--:B------:R-:W-:Y:S01]  /*01e0*/  LEA R14, P0, R7, R3.reuse, 0x1 ;  /* 0x00000003070e7211 */ /* 0x080fe200078008ff */
[C---:B------:R-:W-:Y:S01]  /*01f0*/  IMAD R19, R4.reuse, 0x2, R17 ;  /* 0x0000000204137824 */ /* 0x040fe200078e0211 */
[-C--:B------:R-:W-:Y:S02]  /*0200*/  LEA.HI.X.SX32 R11, R11, R2.reuse, 0x1, P1 ;  /* 0x000000020b0b7211 */ /* 0x080fe400008f0eff */
[----:B------:R-:W-:Y:S02]  /*0210*/  LEA.HI.X.SX32 R15, R7, R2, 0x1, P0 ;  /* 0x00000002070f7211 */ /* 0x000fe400000f0eff */
[----:B------:R-:W-:Y:S01]  /*0220*/  LEA R18, P0, R19, R3, 0x1 ;  /* 0x0000000313127211 */ /* 0x000fe200078008ff */
[----:B------:R1:W3:Y:S01]  /*0230*/  LDG.E.U16 R6, [R10.64] ;  /* 0x000000040a067981 */ /* 0x0002e2000c1e1500 */
[----:B0-----:R-:W-:-:S02]  /*0240*/  LEA R9, R4, R19, 0x1 ;  /* 0x0000001304097211 */ /* 0x001fc400078e08ff */
[----:B------:R-:W-:Y:S01]  /*0250*/  LEA.HI.X.SX32 R19, R19, R2, 0x1, P0 ;  /* 0x0000000213137211 */ /* 0x000fe200000f0eff */
[----:B------:R0:W4:Y:S02]  /*0260*/  LDG.E.U16 R7, [R12.64] ;  /* 0x000000040c077981 */ /* 0x000124000c1e1500 */
[----:B------:R-:W-:Y:S01]  /*0270*/  IMAD R21, R4, 0x2, R9 ;  /* 0x0000000204157824 */ /* 0x000fe200078e0209 */
[-C--:B------:R-:W-:Y:S01]  /*0280*/  LEA R16, P1, R17, R3.reuse, 0x1 ;  /* 0x0000000311107211 */ /* 0x080fe200078208ff */
[----:B------:R5:W3:Y:S01]  /*0290*/  LDG.E.U16 R8, [R14.64] ;  /* 0x000000040e087981 */ /* 0x000ae2000c1e1500 */
[----:B-1----:R-:W-:-:S03]  /*02a0*/  LEA R10, P0, R9, R3, 0x1 ;  /* 0x00000003090a7211 */ /* 0x002fc600078008ff */
[----:B------:R1:W3:Y:S01]  /*02b0*/  LDG.E.U16 R26, [R18.64] ;  /* 0x00000004121a7981 */ /* 0x0002e2000c1e1500 */
[-C--:B------:R-:W-:Y:S02]  /*02c0*/  LEA.HI.X.SX32 R11, R9, R2.reuse, 0x1, P0 ;  /* 0x00000002090b7211 */ /* 0x080fe400000f0eff */
[C---:B------:R-:W-:Y:S02]  /*02d0*/  LEA R9, R4.reuse, R21, 0x1 ;  /* 0x0000001504097211 */ /* 0x040fe400078e08ff */
[-C--:B------:R-:W-:Y:S01]  /*02e0*/  LEA.HI.X.SX32 R17, R17, R2.reuse, 0x1, P1 ;  /* 0x0000000211117211 */ /* 0x080fe200008f0eff */
[----:B------:R1:W3:Y:S01]  /*02f0*/  LDG.E.U16 R28, [R10.64] ;  /* 0x000000040a1c7981 */ /* 0x0002e2000c1e1500 */
[-C--:B0-----:R-:W-:Y:S01]  /*0300*/  LEA R12, P0, R21, R3.reuse, 0x1 ;  /* 0x00000003150c7211 */ /* 0x081fe200078008ff */
[----:B------:R-:W-:Y:S01]  /*0310*/  IMAD R23, R4, 0x2, R9 ;  /* 0x0000000204177824 */ /* 0x000fe200078e0209 */
[----:B------:R-:W-:Y:S01]  /*0320*/  LEA R20, P1, R9, R3, 0x1 ;  /* 0x0000000309147211 */ /* 0x000fe200078208ff */
[----:B------:R0:W3:Y:S01]  /*0330*/  LDG.E.U16 R24, [R16.64] ;  /* 0x0000000410187981 */ /* 0x0000e2000c1e1500 */
[----:B------:R-:W-:-:S02]  /*0340*/  LEA.HI.X.SX32 R13, R21, R2, 0x1, P0 ;  /* 0x00000002150d7211 */ /* 0x000fc400000f0eff */
[-C--:B------:R-:W-:Y:S02]  /*0350*/  LEA.HI.X.SX32 R21, R9, R2.reuse, 0x1, P1 ;  /* 0x0000000209157211 */ /* 0x080fe400008f0eff */
[C---:B-----5:R-:W-:Y:S01]  /*0360*/  LEA R14, P0, R23.reuse, R3, 0x1 ;  /* 0x00000003170e7211 */ /* 0x060fe200078008ff */
[----:B------:R5:W4:Y:S01]  /*0370*/  LDG.E.U16 R30, [R12.64] ;  /* 0x000000040c1e7981 */ /* 0x000b22000c1e1500 */
[C---:B------:R-:W-:Y:S02]  /*0380*/  LEA R9, R4.reuse, R23, 0x1 ;  /* 0x0000001704097211 */ /* 0x040fe400078e08ff */
[-C--:B------:R-:W-:Y:S01]  /*0390*/  LEA.HI.X.SX32 R15, R23, R2.reuse, 0x1, P0 ;  /* 0x00000002170f7211 */ /* 0x080fe200000f0eff */
[----:B------:R5:W4:Y:S01]  /*03a0*/  LDG.E.U16 R31, [R20.64] ;  /* 0x00000004141f7981 */ /* 0x000b22000c1e1500 */
[C---:B0-----:R-:W-:Y:S01]  /*03b0*/  LEA R16, P0, R9.reuse, R3, 0x1 ;  /* 0x0000000309107211 */ /* 0x041fe200078008ff */
[----:B-1----:R-:W-:Y:S02]  /*03c0*/  IMAD R19, R4, 0x2, R9 ;  /* 0x0000000204137824 */ /* 0x002fe400078e0209 */
[----:B------:R0:W4:Y:S01]  /*03d0*/  LDG.E.U16 R32, [R14.64] ;  /* 0x000000040e207981 */ /* 0x000122000c1e1500 */
[----:B------:R-:W-:-:S02]  /*03e0*/  LEA.HI.X.SX32 R17, R9, R2, 0x1, P0 ;  /* 0x0000000209117211 */ /* 0x000fc400000f0eff */
[C---:B------:R-:W-:Y:S02]  /*03f0*/  LEA R9, R4.reuse, R19, 0x1 ;  /* 0x0000001304097211 */ /* 0x040fe400078e08ff */
[-C--:B------:R-:W-:Y:S01]  /*0400*/  LEA R10, P0, R19, R3.reuse, 0x1 ;  /* 0x00000003130a7211 */ /* 0x080fe200078008ff */
[----:B------:R1:W4:Y:S01]  /*0410*/  LDG.E.U16 R33, [R16.64] ;  /* 0x0000000410217981 */ /* 0x000322000c1e1500 */
[----:B------:R-:W-:Y:S01]  /*0420*/  LEA R18, P1, R9, R3, 0x1 ;  /* 0x0000000309127211 */ /* 0x000fe200078208ff */
[C---:B------:R-:W-:Y:S01]  /*0430*/  IMAD R23, R4.reuse, 0x2, R9 ;  /* 0x0000000204177824 */ /* 0x040fe200078e0209 */
[-C--:B------:R-:W-:Y:S02]  /*0440*/  LEA.HI.X.SX32 R11, R19, R2.reuse, 0x1, P0 ;  /* 0x00000002130b7211 */ /* 0x080fe400000f0eff */
[----:B------:R-:W-:Y:S02]  /*0450*/  LEA.HI.X.SX32 R19, R9, R2, 0x1, P1 ;  /* 0x0000000209137211 */ /* 0x000fe400008f0eff */
[----:B------:R-:W-:Y:S01]  /*0460*/  LEA R9, R4, R23, 0x1 ;  /* 0x0000001704097211 */ /* 0x000fe200078e08ff */
[----:B------:R1:W4:Y:S01]  /*0470*/  LDG.E.U16 R34, [R10.64] ;  /* 0x000000040a227981 */ /* 0x000322000c1e1500 */
[----:B-----5:R-:W-:-:S03]  /*0480*/  LEA R12, P0, R23, R3, 0x1 ;  /* 0x00000003170c7211 */ /* 0x020fc600078008ff */
[C---:B------:R-:W-:Y:S01]  /*0490*/  IMAD R21, R4.reuse, 0x2, R9 ;  /* 0x0000000204157824 */ /* 0x040fe200078e0209 */
[-C--:B------:R-:W-:Y:S01]  /*04a0*/  LEA.HI.X.SX32 R13, R23, R2.reuse, 0x1, P0 ;  /* 0x00000002170d7211 */ /* 0x080fe200000f0eff */
[----:B------:R5:W4:Y:S01]  /*04b0*/  LDG.E.U16 R35, [R18.64] ;  /* 0x0000000412237981 */ /* 0x000b22000c1e1500 */
[C---:B0-----:R-:W-:Y:S02]  /*04c0*/  LEA R14, P0, R9.reuse, R3, 0x1 ;  /* 0x00000003090e7211 */ /* 0x041fe400078008ff */
[----:B------:R-:W-:Y:S01]  /*04d0*/  LEA R23, R4, R21, 0x1 ;  /* 0x0000001504177211 */ /* 0x000fe200078e08ff */
[----:B------:R0:W4:Y:S01]  /*04e0*/  LDG.E.U16 R36, [R12.64] ;  /* 0x000000040c247981 */ /* 0x000122000c1e1500 */
[----:B------:R-:W-:-:S03]  /*04f0*/  LEA.HI.X.SX32 R15, R9, R2, 0x1, P0 ;  /* 0x00000002090f7211 */ /* 0x000fc600000f0eff */
[C---:B------:R-:W-:Y:S01]  /*0500*/  IMAD R9, R4.reuse, 0x2, R23 ;  /* 0x0000000204097824 */ /* 0x040fe200078e0217 */
[----:B-1----:R-:W-:Y:S01]  /*0510*/  LEA R16, P0, R21, R3, 0x1 ;  /* 0x0000000315107211 */ /* 0x002fe200078008ff */
[----:B------:R1:W4:Y:S03]  /*0520*/  LDG.E.U16 R37, [R14.64] ;  /* 0x000000040e257981 */ /* 0x000326000c1e1500 */
[----:B------:R-:W-:-:S05]  /*0530*/  LEA R25, R4, R9, 0x1 ;  /* 0x0000000904197211 */ /* 0x000fca00078e08ff */
[C---:B------:R-:W-:Y:S01]  /*0540*/  IMAD R27, R4.reuse, 0x2, R25 ;  /* 0x00000002041b7824 */ /* 0x040fe200078e0219 */
[-C--:B------:R-:W-:Y:S02]  /*0550*/  LEA.HI.X.SX32 R17, R21, R2.reuse, 0x1, P0 ;  /* 0x0000000215117211 */ /* 0x080fe400000f0eff */
[C---:B------:R-:W-:Y:S02]  /*0560*/  LEA R10, P0, R9.reuse, R3, 0x1 ;  /* 0x00000003090a7211 */ /* 0x040fe400078008ff */
[C---:B-----5:R-:W-:Y:S01]  /*0570*/  LEA R19, R4.reuse, R27, 0x1 ;  /* 0x0000001b04137211 */ /* 0x060fe200078e08ff */
[----:B------:R5:W4:Y:S01]  /*0580*/  LDG.E.U16 R38, [R16.64] ;  /* 0x0000000410267981 */ /* 0x000b22000c1e1500 */
[-C--:B------:R-:W-:Y:S02]  /*0590*/  LEA.HI.X.SX32 R11, R9, R2.reuse, 0x1, P0 ;  /* 0x00000002090b7211 */ /* 0x080fe400000f0eff */
[-C--:B------:R-:W-:Y:S01]  /*05a0*/  LEA R20, P1, R23, R3.reuse, 0x1 ;  /* 0x0000000317147211 */ /* 0x080fe200078208ff */
[----:B------:R-:W-:Y:S01]  /*05b0*/  IMAD R9, R4, 0x2, R19 ;  /* 0x0000000204097824 */ /* 0x000fe200078e0213 */
[----:B0-----:R-:W-:Y:S01]  /*05c0*/  LEA R12, P0, R25, R3, 0x1 ;  /* 0x00000003190c7211 */ /* 0x001fe200078008ff */
[----:B------:R0:W4:Y:S01]  /*05d0*/  LDG.E.U16 R40, [R10.64] ;  /* 0x000000040a287981 */ /* 0x000122000c1e1500 */
[----:B------:R-:W-:-:S02]  /*05e0*/  LEA.HI.X.SX32 R21, R23, R2, 0x1, P1 ;  /* 0x0000000217157211 */ /* 0x000fc400008f0eff */
[C---:B------:R-:W-:Y:S02]  /*05f0*/  LEA R23, R4.reuse, R9, 0x1 ;  /* 0x0000000904177211 */ /* 0x040fe400078e08ff */
[----:B------:R-:W-:Y:S01]  /*0600*/  LEA.HI.X.SX32 R13, R25, R2, 0x1, P0 ;  /* 0x00000002190d7211 */ /* 0x000fe200000f0eff */
[----:B------:R0:W4:Y:S02]  /*0610*/  LDG.E.U16 R39, [R20.64] ;  /* 0x0000000414277981 */ /* 0x000124000c1e1500 */
[C---:B------:R-:W-:Y:S01]  /*0620*/  IMAD R25, R4.reuse, 0x2, R23 ;  /* 0x0000000204197824 */ /* 0x040fe200078e0217 */
[----:B-1----:R-:W-:Y:S01]  /*0630*/  LEA R14, P0, R9, R3, 0x1 ;  /* 0x00000003090e7211 */ /* 0x002fe200078008ff */
[----:B------:R1:W4:Y:S03]  /*0640*/  LDG.E.U16 R41, [R12.64] ;  /* 0x000000040c297981 */ /* 0x000326000c1e1500 */
[----:B0-----:R-:W-:-:S02]  /*0650*/  LEA R21, R4, R25, 0x1 ;  /* 0x0000001904157211 */ /* 0x001fc400078e08ff */
[----:B------:R-:W-:-:S03]  /*0660*/  LEA.HI.X.SX32 R15, R9, R2, 0x1, P0 ;  /* 0x00000002090f7211 */ /* 0x000fc600000f0eff */
[C---:B------:R-:W-:Y:S01]  /*0670*/  IMAD R9, R4.reuse, 0x2, R21 ;  /* 0x0000000204097824 */ /* 0x040fe200078e0215 */
[C---:B------:R-:W-:Y:S01]  /*0680*/  LEA R18, P1, R19.reuse, R3, 0x1 ;  /* 0x0000000313127211 */ /* 0x040fe200078208ff */
[----:B------:R0:W4:Y:S03]  /*0690*/  LDG.E.U16 R43, [R14.64] ;  /* 0x000000040e2b7981 */ /* 0x000126000c1e1500 */
[C---:B------:R-:W-:Y:S02]  /*06a0*/  LEA R11, R4.reuse, R9, 0x1 ;  /* 0x00000009040b7211 */ /* 0x040fe400078e08ff */
[-C--:B------:R-:W-:Y:S02]  /*06b0*/  LEA.HI.X.SX32 R19, R19, R2.reuse, 0x1, P1 ;  /* 0x0000000213137211 */ /* 0x080fe400008f0eff */
[-C--:B-----5:R-:W-:Y:S01]  /*06c0*/  LEA R16, P0, R23, R3.reuse, 0x1 ;  /* 0x0000000317107211 */ /* 0x0a0fe200078008ff */
[----:B------:R-:W-:Y:S01]  /*06d0*/  IMAD R29, R4, 0x2, R11 ;  /* 0x00000002041d7824 */ /* 0x000fe200078e020b */
[----:B------:R-:W-:Y:S01]  /*06e0*/  LEA R20, P1, R21, R3, 0x1 ;  /* 0x0000000315147211 */ /* 0x000fe200078208ff */
[----:B------:R5:W4:Y:S01]  /*06f0*/  LDG.E.U16 R42, [R18.64] ;  /* 0x00000004122a7981 */ /* 0x000b22000c1e1500 */
[----:B------:R-:W-:-:S02]  /*0700*/  LEA.HI.X.SX32 R17, R23, R2, 0x1, P0 ;  /* 0x0000000217117211 */ /* 0x000fc400000f0eff */
[----:B-1----:R-:W-:Y:S02]  /*0710*/  LEA R12, P0, R9, R3, 0x1 ;  /* 0x00000003090c7211 */ /* 0x002fe400078008ff */
[----:B------:R-:W-:Y:S01]  /*0720*/  LEA.HI.X.SX32 R21, R21, R2, 0x1, P1 ;  /* 0x0000000215157211 */ /* 0x000fe200008f0eff */
[----:B------:R1:W4:Y:S01]  /*0730*/  LDG.E.U16 R44, [R16.64] ;  /* 0x00000004102c7981 */ /* 0x000322000c1e1500 */
[----:B-----5:R-:W-:-:S03]  /*0740*/  LEA R19, R4, R29, 0x1 ;  /* 0x0000001d04137211 */ /* 0x020fc600078e08ff */
[----:B------:R5:W4:Y:S01]  /*0750*/  LDG.E.U16 R45, [R20.64] ;  /* 0x00000004142d7981 */ /* 0x000b22000c1e1500 */
[-C--:B------:R-:W-:Y:S02]  /*0760*/  LEA.HI.X.SX32 R13, R9, R2.reuse, 0x1, P0 ;  /* 0x00000002090d7211 */ /* 0x080fe400000f0eff */
[-C--:B------:R-:W-:Y:S02]  /*0770*/  LEA R22, P1, R19, R3.reuse, 0x1 ;  /* 0x0000000313167211 */ /* 0x080fe400078208ff */
[----:B------:R-:W-:Y:S01]  /*0780*/  LEA R18, P0, R11, R3, 0x1 ;  /* 0x000000030b127211 */ /* 0x000fe200078008ff */
[----:B------:R0:W4:Y:S01]  /*0790*/  LDG.E.U16 R46, [R12.64] ;  /* 0x000000040c2e7981 */ /* 0x000122000c1e1500 */
[----:B------:R-:W-:Y:S02]  /*07a0*/  LEA R9, R4, R19, 0x1 ;  /* 0x0000001304097211 */ /* 0x000fe400078e08ff */
[-C--:B------:R-:W-:Y:S02]  /*07b0*/  LEA.HI.X.SX32 R23, R19, R2.reuse, 0x1, P1 ;  /* 0x0000000213177211 */ /* 0x080fe400008f0eff */
[----:B------:R-:W-:-:S02]  /*07c0*/  LEA.HI.X.SX32 R19, R11, R2, 0x1, P0 ;  /* 0x000000020b137211 */ /* 0x000fc400000f0eff */
[CC--:B-1----:R-:W-:Y:S01]  /*07d0*/  LEA R16, P0, R9.reuse, R3.reuse, 0x1 ;  /* 0x0000000309107211 */ /* 0x0c2fe200078008ff */
[----:B------:R1:W4:Y:S03]  /*07e0*/  LDG.E.U16 R47, [R22.64] ;  /* 0x00000004162f7981 */ /* 0x000326000c1e1500 */
[----:B------:R-:W-:Y:S01]  /*07f0*/  LEA.HI.X.SX32 R17, R9, R2, 0x1, P0 ;  /* 0x0000000209117211 */ /* 0x000fe200000f0eff */
[----:B------:R-:W-:Y:S01]  /*0800*/  IMAD R11, R4, 0x2, R9 ;  /* 0x00000002040b7824 */ /* 0x000fe200078e0209 */
[----:B------:R-:W4:Y:S04]  /*0810*/  LDG.E.U16 R18, [R18.64] ;  /* 0x0000000412127981 */ /* 0x000f28000c1e1500 */
[----:B------:R-:W4:Y:S01]  /*0820*/  LDG.E.U16 R16, [R16.64] ;  /* 0x0000000410107981 */ /* 0x000f22000c1e1500 */
[----:B-----5:R-:W-:-:S02]  /*0830*/  LEA R20, P1, R11, R3, 0x1 ;  /* 0x000000030b147211 */ /* 0x020fc400078208ff */
[----:B------:R-:W-:Y:S02]  /*0840*/  LEA R10, P0, R27, R3, 0x1 ;  /* 0x000000031b0a7211 */ /* 0x000fe400078008ff */
[----:B------:R-:W-:Y:S02]  /*0850*/  LEA R4, R4, R11, 0x1 ;  /* 0x0000000b04047211 */ /* 0x000fe400078e08ff */
[-C--:B------:R-:W-:Y:S02]  /*0860*/  LEA.HI.X.SX32 R21, R11, R2.reuse, 0x1, P1 ;  /* 0x000000020b157211 */ /* 0x080fe400008f0eff */
[----:B------:R-:W-:Y:S02]  /*0870*/  LEA.HI.X.SX32 R11, R27, R2, 0x1, P0 ;  /* 0x000000021b0b7211 */ /* 0x000fe400000f0eff */
[-C--:B0-----:R-:W-:Y:S01]  /*0880*/  LEA R12, P0, R25, R3.reuse, 0x1 ;  /* 0x00000003190c7211 */ /* 0x081fe200078008ff */
[----:B------:R-:W5:Y:S01]  /*0890*/  LDG.E.U16 R20, [R20.64] ;  /* 0x0000000414147981 */ /* 0x000f62000c1e1500 */
[----:B------:R-:W-:-:S02]  /*08a0*/  LEA R14, P1, R29, R3, 0x1 ;  /* 0x000000031d0e7211 */ /* 0x000fc400078208ff */
[-C--:B------:R-:W-:Y:S01]  /*08b0*/  LEA.HI.X.SX32 R13, R25, R2.reuse, 0x1, P0 ;  /* 0x00000002190d7211 */ /* 0x080fe200000f0eff */
[----:B------:R-:W5:Y:S01]  /*08c0*/  LDG.E.U16 R10, [R10.64] ;  /* 0x000000040a0a7981 */ /* 0x000f62000c1e1500 */
[C---:B-1----:R-:W-:Y:S02]  /*08d0*/  LEA R22, P0, R4.reuse, R3, 0x1 ;  /* 0x0000000304167211 */ /* 0x042fe400078008ff */
[-C--:B------:R-:W-:Y:S01]  /*08e0*/  LEA.HI.X.SX32 R15, R29, R2.reuse, 0x1, P1 ;  /* 0x000000021d0f7211 */ /* 0x080fe200008f0eff */
[----:B------:R-:W5:Y:S01]  /*08f0*/  LDG.E.U16 R12, [R12.64] ;  /* 0x000000040c0c7981 */ /* 0x000f62000c1e1500 */
[----:B------:R-:W-:-:S03]  /*0900*/  LEA.HI.X.SX32 R23, R4, R2, 0x1, P0 ;  /* 0x0000000204177211 */ /* 0x000fc600000f0eff */
[----:B------:R-:W5:Y:S04]  /*0910*/  LDG.E.U16 R14, [R14.64] ;  /* 0x000000040e0e7981 */ /* 0x000f68000c1e1500 */
[----:B------:R-:W5:Y:S01]  /*0920*/  LDG.E.U16 R22, [R22.64] ;  /* 0x0000000416167981 */ /* 0x000f62000c1e1500 */
[----:B------:R-:W-:Y:S02]  /*0930*/  SHF.R.S32.HI R2, RZ, 0x8, R49 ;  /* 0x00000008ff027819 */ /* 0x000fe40000011431 */
[----:B------:R-:W-:Y:S02]  /*0940*/  SHF.L.U32 R3, R0, 0x1, RZ ;  /* 0x0000000100037819 */ /* 0x000fe400000006ff */
[----:B------:R-:W-:-:S04]  /*0950*/  SGXT R0, R2, 0x1 ;  /* 0x000000010200781a */ /* 0x000fc80000000200 */
[----:B------:R-:W-:-:S04]  /*0960*/  LOP3.LUT R0, R3, 0x210, R0, 0x78, !PT ;  /* 0x0000021003007812 */ /* 0x000fc800078e7800 */
[----:B------:R-:W-:Y:S02]  /*0970*/  LOP3.LUT R3, R0, 0x20, RZ, 0x3c, !PT ;  /* 0x0000002000037812 */ /* 0x000fe400078e3cff */
[----:B------:R-:W-:-:S05]  /*0980*/  MOV R4, 0x3f800000 ;  /* 0x3f80000000047802 */ /* 0x000fca0000000f00 */
[----:B------:R0:W-:Y:S01]  /*0990*/  STL [R1+0xf0], R4 ;  /* 0x0000f00401007387 */ /* 0x0001e20000100800 */
[----:B------:R-:W-:-:S05]  /*09a0*/  IMAD.MOV.U32 R2, RZ, RZ, 0x1 ;  /* 0x00000001ff027424 */ /* 0x000fca00078e00ff */
[----:B------:R-:W-:Y:S02]  /*09b0*/  ISETP.LE.AND P0, PT, R2, c[0x0][0x1d0], PT ;  /* 0x0000740002007a0c */ /* 0x000fe40003f03270 */
[C---:B------:R-:W-:Y:S02]  /*09c0*/  LOP3.LUT R2, R0.reuse, 0x40, RZ, 0x3c, !PT ;  /* 0x0000004000027812 */ /* 0x040fe400078e3cff */
[C---:B0-----:R-:W-:Y:S02]  /*09d0*/  LOP3.LUT R4, R49.reuse, 0x1ff, RZ, 0xc0, !PT ;  /* 0x000001ff31047812 */ /* 0x041fe400078ec0ff */
[----:B------:R-:W-:Y:S01]  /*09e0*/  SHF.L.U32 R48, R49, 0x1, RZ ;  /* 0x0000000131307819 */ /* 0x000fe200000006ff */
[----:B--2---:R0:W-:Y:S04]  /*09f0*/  STS.U16 [R0], R5 ;  /* 0x0000000500007388 */ /* 0x0041e80000000400 */
[----:B---3--:R-:W-:Y:S04]  /*0a00*/  STS.U16 [R0+0x1000], R24 ;  /* 0x0010001800007388 */ /* 0x008fe80000000400 */
[----:B----4-:R-:W-:Y:S04]  /*0a10*/  STS.U16 [R0+0x2000], R31 ;  /* 0x0020001f00007388 */ /* 0x010fe80000000400 */
[----:B------:R-:W-:Y:S01]  /*0a20*/  STS.U16 [R0+0x3000], R35 ;  /* 0x0030002300007388 */ /* 0x000fe20000000400 */
[----:B0-----:R-:W-:-:S03]  /*0a30*/  LOP3.LUT R5, R0, 0x60, RZ, 0x3c, !PT ;  /* 0x0000006000057812 */ /* 0x001fc600078e3cff */
[----:B------:R-:W-:Y:S04]  /*0a40*/  STS.U16 [R0+0x4000], R39 ;  /* 0x0040002700007388 */ /* 0x000fe80000000400 */
        /* <DEDUP_REMOVED lines=10> */
[----:B------:R0:W-:Y:S02]  /*0af0*/  STS.U16 [R3+0x7400], R16 ;  /* 0x0074001003007388 */ /* 0x0001e40000000400 */
[----:B0-----:R-:W-:-:S05]  /*0b00*/  IMAD.MOV.U32 R3, RZ, RZ, 0x3f800000 ;  /* 0x3f800000ff037424 */ /* 0x001fca00078e00ff */
[----:B------:R-:W-:Y:S04]  /*0b10*/  STL [R1+0xec], R3 ;  /* 0x0000ec0301007387 */ /* 0x000fe80000100800 */
[----:B------:R-:W-:Y:S04]  /*0b20*/  STL [R1+0x40], RZ ;  /* 0x000040ff01007387 */ /* 0x000fe80000100800 */
        /* <DEDUP_REMOVED lines=29> */
[----:B------:R-:W-:Y:S04]  /*0d00*/  STS.U16 [R2+0x800], R7 ;  /* 0x0008000702007388 */ /* 0x000fe80000000400 */
[----:B------:R-:W-:Y:S04]  /*0d10*/  STS.U16 [R2+0x1800], R28 ;  /* 0x0018001c02007388 */ /* 0x000fe80000000400 */
[----:B------:R-:W-:Y:S04]  /*0d20*/  STS.U16 [R2+0x2800], R33 ;  /* 0x0028002102007388 */ /* 0x000fe80000000400 */
[----:B------:R-:W-:Y:S04]  /*0d30*/  STS.U16 [R2+0x3800], R37 ;  /* 0x0038002502007388 */ /* 0x000fe80000000400 */
[----:B------:R-:W-:Y:S04]  /*0d40*/  STS.U16 [R2+0x4800], R41 ;  /* 0x0048002902007388 */ /* 0x000fe80000000400 */
[----:B------:R-:W-:Y:S04]  /*0d50*/  STS.U16 [R2+0x5800], R44 ;  /* 0x0058002c02007388 */ /* 0x000fe80000000400 */
[----:B------:R-:W-:Y:S04]  /*0d60*/  STS.U16 [R2+0x6800], R18 ;  /* 0x0068001202007388 */ /* 0x000fe80000000400 */
[----:B-----5:R0:W-:Y:S04]  /*0d70*/  STS.U16 [R2+0x7800], R20 ;  /* 0x0078001402007388 */ /* 0x0201e80000000400 */
[----:B------:R1:W-:Y:S04]  /*0d80*/  STL [R1+0xb8], RZ ;  /* 0x0000b8ff01007387 */ /* 0x0003e80000100800 */
[----:B------:R1:W-:Y:S04]  /*0d90*/  STS.U16 [R5+0xc00], R8 ;  /* 0x000c000805007388 */ /* 0x0003e80000000400 */
[----:B------:R1:W-:Y:S04]  /*0da0*/  STS.U16 [R5+0x1c00], R30 ;  /* 0x001c001e05007388 */ /* 0x0003e80000000400 */
[----:B------:R1:W-:Y:S04]  /*0db0*/  STS.U16 [R5+0x2c00], R34 ;  /* 0x002c002205007388 */ /* 0x0003e80000000400 */
[----:B------:R1:W-:Y:S04]  /*0dc0*/  STS.U16 [R5+0x3c00], R38 ;  /* 0x003c002605007388 */ /* 0x0003e80000000400 */
[----:B------:R1:W-:Y:S04]  /*0dd0*/  STS.U16 [R5+0x4c00], R10 ;  /* 0x004c000a05007388 */ /* 0x0003e80000000400 */
[----:B------:R1:W-:Y:S04]  /*0de0*/  STS.U16 [R5+0x5c00], R12 ;  /* 0x005c000c05007388 */ /* 0x0003e80000000400 */
[----:B------:R1:W-:Y:S04]  /*0df0*/  STS.U16 [R5+0x6c00], R14 ;  /* 0x006c000e05007388 */ /* 0x0003e80000000400 */
[----:B------:R1:W-:Y:S04]  /*0e00*/  STS.U16 [R5+0x7c00], R22 ;  /* 0x007c001605007388 */ /* 0x0003e80000000400 */
[----:B------:R1:W-:Y:S01]  /*0e10*/  STL [R1+0xbc], RZ ;  /* 0x0000bcff01007387 */ /* 0x0003e20000100800 */
[----:B------:R-:W-:-:S02]  /*0e20*/  MOV R0, 0xff800000 ;  /* 0xff80000000007802 */ /* 0x000fc40000000f00 */
[----:B0-----:R-:W-:Y:S01]  /*0e30*/  MOV R2, 0xff800000 ;  /* 0xff80000000027802 */ /* 0x001fe20000000f00 */
[----:B------:R-:W-:Y:S05]  /*0e40*/  @!P0 BRA `(.L_x_0) ;  /* 0x0000510000008947 */ /* 0x000fea0003800000 */
[C---:B------:R-:W-:Y:S01]  /*0e50*/  LOP3.LUT R0, R49.reuse, 0x7, RZ, 0xc0, !PT ;  /* 0x0000000731007812 */ /* 0x040fe200078ec0ff */
[----:B------:R-:W-:Y:S01]  /*0e60*/  IMAD.SHL.U32 R4, R4, 0x2, RZ ;  /* 0x0000000204047824 */ /* 0x000fe200078e00ff */
[C---:B------:R-:W-:Y:S01]  /*0e70*/  LOP3.LUT R3, R49.reuse, 0x1c0, RZ, 0xc0, !PT ;  /* 0x000001c031037812 */ /* 0x040fe200078ec0ff */
[----:B------:R-:W-:Y:S01]  /*0e80*/  IMAD.MOV.U32 R18, RZ, RZ, c[0x0][0x1b8] ;  /* 0x00006e00ff127624 */ /* 0x000fe200078e00ff */
[----:B------:R-:W-:Y:S01]  /*0e90*/  LOP3.LUT R2, R49, 0x180, RZ, 0xc0, !PT ;  /* 0x0000018031027812 */ /* 0x000fe200078ec0ff */
[----:B------:R-:W-:Y:S01]  /*0ea0*/  IMAD R6, R0, 0x210, RZ ;  /* 0x0000021000067824 */ /* 0x000fe200078e02ff */
[----:B-1----:R-:W-:Y:S01]  /*0eb0*/  LOP3.LUT R5, R48, 0x10, RZ, 0xc0, !PT ;  /* 0x0000001030057812 */ /* 0x002fe200078ec0ff */
[----:B------:R-:W-:Y:S01]  /*0ec0*/  IMAD R124, R0, 0x90, RZ ;  /* 0x00000090007c7824 */ /* 0x000fe200078e02ff */
[----:B------:R-:W-:Y:S02]  /*0ed0*/  SHF.R.U32.HI R3, RZ, 0x2, R3 ;  /* 0x00000002ff037819 */ /* 0x000fe40000011603 */
[----:B------:R-:W-:Y:S01]  /*0ee0*/  SHF.R.U32.HI R7, RZ, 0x3, R2 ;  /* 0x00000003ff077819 */ /* 0x000fe20000011602 */
[----:B------:R-:W-:Y:S01]  /*0ef0*/  IMAD R2, R50, c[0x0][0x1a0], RZ ;  /* 0x0000680032027a24 */ /* 0x000fe200078e02ff */
[----:B------:R-:W-:-:S02]  /*0f00*/  LOP3.LUT R5, R5, 0x1e0, R49, 0xf8, !PT ;  /* 0x000001e005057812 */ /* 0x000fc400078ef831 */
[----:B------:R-:W-:Y:S01]  /*0f10*/  LOP3.LUT R3, R4, R3, RZ, 0x3c, !PT ;  /* 0x0000000304037212 */ /* 0x000fe200078e3cff */
[----:B------:R-:W-:Y:S01]  /*0f20*/  IMAD R3, R50, c[0x0][0x1b0], RZ ;  /* 0x00006c0032037a24 */ /* 0x000fe200078e02ff */
[----:B------:R-:W-:Y:S02]  /*0f30*/  LOP3.LUT R20, R4, R7, RZ, 0x3c, !PT ;  /* 0x0000000704147212 */ /* 0x000fe400078e3cff */
[----:B------:R-:W-:Y:S02]  /*0f40*/  LOP3.LUT R12, R6, R5, RZ, 0x3c, !PT ;  /* 0x00000005060c7212 */ /* 0x000fe400078e3cff */
[C---:B------:R-:W-:Y:S02]  /*0f50*/  LOP3.LUT R4, R49.reuse, 0x3f, RZ, 0xc0, !PT ;  /* 0x0000003f31047812 */ /* 0x040fe400078ec0ff */
[----:B------:R-:W-:Y:S02]  /*0f60*/  SHF.R.U32.HI R6, RZ, 0x6, R49 ;  /* 0x00000006ff067819 */ /* 0x000fe40000011631 */
[----:B------:R-:W-:Y:S01]  /*0f70*/  LOP3.LUT R7, R49, 0x7f, RZ, 0xc0, !PT ;  /* 0x0000007f31077812 */ /* 0x000fe200078ec0ff */
[----:B------:R-:W-:Y:S01]  /*0f80*/  IMAD R5, R4, c[0x0][0x1a8], RZ ;  /* 0x00006a0004057a24 */ /* 0x000fe200078e02ff */
[----:B------:R-:W-:Y:S01]  /*0f90*/  SGXT.U32 R6, R6, 0x3 ;  /* 0x000000030606781a */ /* 0x000fe20000000000 */
[----:B------:R-:W-:Y:S01]  /*0fa0*/  IMAD.SHL.U32 R4, R2, 0x2, RZ ;  /* 0x0000000202047824 */ /* 0x000fe200078e00ff */
[----:B------:R-:W-:Y:S01]  /*0fb0*/  MOV R23, c[0x0][0x1a4] ;  /* 0x0000690000177a02 */ /* 0x000fe20000000f00 */
[----:B------:R-:W-:Y:S01]  /*0fc0*/  IMAD R10, R7, c[0x0][0x1b4], RZ ;  /* 0x00006d00070a7a24 */ /* 0x000fe200078e02ff */
[----:B------:R-:W-:Y:S01]  /*0fd0*/  SHF.L.U32 R7, R5, 0x1, RZ ;  /* 0x0000000105077819 */ /* 0x000fe200000006ff */
[----:B------:R-:W-:Y:S01]  /*0fe0*/  IMAD R6, R6, c[0x0][0x1a4], RZ ;  /* 0x0000690006067a24 */ /* 0x000fe200078e02ff */
[----:B------:R-:W-:Y:S01]  /*0ff0*/  SHF.L.U32 R11, R49, 0x8, RZ ;  /* 0x00000008310b7819 */ /* 0x000fe200000006ff */
[----:B------:R-:W-:Y:S01]  /*1000*/  IMAD.SHL.U32 R9, R10, 0x2, RZ ;  /* 0x000000020a097824 */ /* 0x000fe200078e00ff */
[----:B------:R-:W-:Y:S01]  /*1010*/  SHF.L.U32 R8, R3, 0x1, RZ ;  /* 0x0000000103087819 */ /* 0x000fe200000006ff */
[----:B------:R-:W-:Y:S01]  /*1020*/  IMAD.HI R5, R5, 0x2, RZ ;  /* 0x0000000205057827 */ /* 0x000fe200078e02ff */
[----:B------:R-:W-:-:S02]  /*1030*/  IADD3 R19, P0, P1, R7, c[0x0][0x168], R4 ;  /* 0x00005a0007137a10 */ /* 0x000fc4000791e004 */
[----:B------:R-:W-:Y:S01]  /*1040*/  LEA R7, R23, R6, 0x3 ;  /* 0x0000000617077211 */ /* 0x000fe200078e18ff */
[----:B------:R-:W-:Y:S01]  /*1050*/  IMAD.HI R4, R2, 0x2, RZ ;  /* 0x0000000202047827 */ /* 0x000fe200078e02ff */
[----:B------:R-:W-:Y:S02]  /*1060*/  LOP3.LUT R11, R11, 0x1000, RZ, 0xc0, !PT ;  /* 0x000010000b0b7812 */ /* 0x000fe400078ec0ff */
[----:B------:R-:W-:Y:S01]  /*1070*/  IADD3 R16, P2, P3, R9, c[0x0][0x170], R8 ;  /* 0x00005c0009107a10 */ /* 0x000fe20007b5e008 */
[----:B------:R-:W-:Y:S01]  /*1080*/  IMAD R8, R23, 0x8, R7 ;  /* 0x0000000817087824 */ /* 0x000fe200078e0207 */
[----:B------:R-:W-:Y:S01]  /*1090*/  SHF.R.U32.HI R9, RZ, 0x7, R49 ;  /* 0x00000007ff097819 */ /* 0x000fe20000011631 */
[----:B------:R-:W-:Y:S01]  /*10a0*/  IMAD.HI R10, R10, 0x2, RZ ;  /* 0x000000020a0a7827 */ /* 0x000fe200078e02ff */
[----:B------:R-:W-:Y:S02]  /*10b0*/  IADD3 R11, R11, R12, RZ ;  /* 0x0000000c0b0b7210 */ /* 0x000fe40007ffe0ff */
[----:B------:R-:W-:Y:S01]  /*10c0*/  SGXT.U32 R2, R9, 0x2 ;  /* 0x000000020902781a */ /* 0x000fe20000000000 */
[----:B------:R-:W-:Y:S01]  /*10d0*/  IMAD.HI R9, R3, 0x2, RZ ;  /* 0x0000000203097827 */ /* 0x000fe200078e02ff */
[----:B------:R-:W-:Y:S01]  /*10e0*/  LEA R3, R23, R8, 0x3 ;  /* 0x0000000817037211 */ /* 0x000fe200078e18ff */
[----:B------:R0:W-:Y:S01]  /*10f0*/  STL [R1+0xe4], R11 ;  /* 0x0000e40b01007387 */ /* 0x0001e20000100800 */
[----:B------:R-:W-:-:S02]  /*1100*/  IADD3.X R21, R5, c[0x0][0x16c], R4, P0, P1 ;  /* 0x00005b0005157a10 */ /* 0x000fc400007e2404 */
[CC--:B------:R-:W-:Y:S02]  /*1110*/  LEA R24, P0, R6.reuse, R19.reuse, 0x1 ;  /* 0x0000001306187211 */ /* 0x0c0fe400078008ff */
[C---:B------:R-:W-:Y:S02]  /*1120*/  LEA R14, P1, R7.reuse, R19, 0x1 ;  /* 0x00000013070e7211 */ /* 0x040fe400078208ff */
[-C--:B------:R-:W-:Y:S02]  /*1130*/  LEA.HI.X.SX32 R25, R6, R21.reuse, 0x1, P0 ;  /* 0x0000001506197211 */ /* 0x080fe400000f0eff */
[----:B------:R-:W-:Y:S01]  /*1140*/  LEA.HI.X.SX32 R15, R7, R21, 0x1, P1 ;  /* 0x00000015070f7211 */ /* 0x000fe200008f0eff */
[----:B0-----:R-:W-:Y:S01]  /*1150*/  IMAD R11, R2, c[0x0][0x1b8], RZ ;  /* 0x00006e00020b7a24 */ /* 0x001fe200078e02ff */
[----:B------:R-:W-:Y:S01]  /*1160*/  LEA R2, R23, R3, 0x3 ;  /* 0x0000000317027211 */ /* 0x000fe200078e18ff */
[----:B------:R0:W-:Y:S01]  /*1170*/  STL.64 [R1+0x1f0], R24 ;  /* 0x0001f01801007387 */ /* 0x0001e20000100a00 */
[----:B------:R-:W-:-:S02]  /*1180*/  IADD3.X R17, R10, c[0x0][0x174], R9, P2, P3 ;  /* 0x00005d000a117a10 */ /* 0x000fc400017e6409 */
[C---:B------:R-:W-:Y:S01]  /*1190*/  LEA R4, R23.reuse, R2, 0x3 ;  /* 0x0000000217047211 */ /* 0x040fe200078e18ff */
[----:B------:R1:W-:Y:S01]  /*11a0*/  STL.64 [R1+0x1e8], R14 ;  /* 0x0001e80e01007387 */ /* 0x0003e20000100a00 */
[----:B------:R-:W-:Y:S02]  /*11b0*/  LEA R9, R18, R11, 0x2 ;  /* 0x0000000b12097211 */ /* 0x000fe400078e10ff */
[----:B------:R-:W-:Y:S01]  /*11c0*/  LOP3.LUT R124, R124, 0x30, R48, 0x78, !PT ;  /* 0x000000307c7c7812 */ /* 0x000fe200078e7830 */
[C---:B------:R-:W-:Y:S01]  /*11d0*/  IMAD R5, R23.reuse, 0x8, R4 ;  /* 0x0000000817057824 */ /* 0x040fe200078e0204 */
[----:B------:R-:W-:Y:S02]  /*11e0*/  LEA R10, R18, R9, 0x2 ;  /* 0x00000009120a7211 */ /* 0x000fe400078e10ff */
[----:B------:R-:W-:Y:S02]  /*11f0*/  MOV R125, RZ ;  /* 0x000000ff007d7202 */ /* 0x000fe40000000f00 */
[----:B0-----:R-:W-:Y:S01]  /*1200*/  LEA R24, P0, R8, R19, 0x1 ;  /* 0x0000001308187211 */ /* 0x001fe200078008ff */
[----:B------:R-:W-:Y:S01]  /*1210*/  IMAD R12, R18, 0x4, R10 ;  /* 0x00000004120c7824 */ /* 0x000fe200078e020a */
[----:B------:R-:W-:-:S02]  /*1220*/  LEA R6, R23, R5, 0x3 ;  /* 0x0000000517067211 */ /* 0x000fc400078e18ff */
[----:B------:R-:W-:Y:S02]  /*1230*/  LEA.HI.X.SX32 R25, R8, R21, 0x1, P0 ;  /* 0x0000001508197211 */ /* 0x000fe400000f0eff */
[----:B-1----:R-:W-:Y:S02]  /*1240*/  LEA R14, P1, R3, R19, 0x1 ;  /* 0x00000013030e7211 */ /* 0x002fe400078208ff */
[----:B------:R-:W-:Y:S01]  /*1250*/  LEA R7, R23, R6, 0x3 ;  /* 0x0000000617077211 */ /* 0x000fe200078e18ff */
[----:B------:R0:W-:Y:S01]  /*1260*/  STL.64 [R1+0x1e0], R24 ;  /* 0x0001e01801007387 */ /* 0x0001e20000100a00 */
[----:B------:R-:W-:Y:S02]  /*1270*/  LEA.HI.X.SX32 R15, R3, R21, 0x1, P1 ;  /* 0x00000015030f7211 */ /* 0x000fe400008f0eff */
[----:B------:R-:W-:Y:S01]  /*1280*/  LEA R26, P0, R2, R19, 0x1 ;  /* 0x00000013021a7211 */ /* 0x000fe200078008ff */
[----:B------:R-:W-:Y:S01]  /*1290*/  IMAD R3, R23, 0x8, R7 ;  /* 0x0000000817037824 */ /* 0x000fe200078e0207 */
[----:B------:R-:W-:Y:S01]  /*12a0*/  LEA R13, R18, R12, 0x2 ;  /* 0x0000000c120d7211 */ /* 0x000fe200078e10ff */
[----:B------:R1:W-:Y:S01]  /*12b0*/  STL.64 [R1+0x1d8], R14 ;  /* 0x0001d80e01007387 */ /* 0x0003e20000100a00 */
[----:B------:R-:W-:-:S02]  /*12c0*/  LEA.HI.X.SX32 R27, R2, R21, 0x1, P0 ;  /* 0x00000015021b7211 */ /* 0x000fc400000f0eff */
[----:B------:R-:W-:Y:S02]  /*12d0*/  LEA R8, R23, R3, 0x3 ;  /* 0x0000000317087211 */ /* 0x000fe400078e18ff */
[-C--:B------:R-:W-:Y:S01]  /*12e0*/  LEA R28, P0, R5, R19.reuse, 0x1 ;  /* 0x00000013051c7211 */ /* 0x080fe200078008ff */
[----:B------:R2:W-:Y:S01]  /*12f0*/  STL.64 [R1+0x1d0], R26 ;  /* 0x0001d01a01007387 */ /* 0x0005e20000100a00 */
[C---:B0-----:R-:W-:Y:S02]  /*1300*/  LEA R24, P1, R4.reuse, R19, 0x1 ;  /* 0x0000001304187211 */ /* 0x041fe400078208ff */
[----:B------:R-:W-:Y:S02]  /*1310*/  LEA R2, R23, R8, 0x3 ;  /* 0x0000000817027211 */ /* 0x000fe400078e18ff */
[-C--:B------:R-:W-:Y:S02]  /*1320*/  LEA.HI.X.SX32 R25, R4, R21.reuse, 0x1, P1 ;  /* 0x0000001504197211 */ /* 0x080fe400008f0eff */
[----:B------:R-:W-:-:S02]  /*1330*/  LEA.HI.X.SX32 R29, R5, R21, 0x1, P0 ;  /* 0x00000015051d7211 */ /* 0x000fc400000f0eff */
[C---:B------:R-:W-:Y:S01]  /*1340*/  LEA R4, R23.reuse, R2, 0x3 ;  /* 0x0000000217047211 */ /* 0x040fe200078e18ff */
[----:B------:R0:W-:Y:S01]  /*1350*/  STL.64 [R1+0x1c8], R24 ;  /* 0x0001c81801007387 */ /* 0x0001e20000100a00 */
[----:B-1----:R-:W-:Y:S02]  /*1360*/  LEA R14, R18, R13, 0x2 ;  /* 0x0000000d120e7211 */ /* 0x002fe400078e10ff */
[----:B--2---:R-:W-:Y:S01]  /*1370*/  LEA R26, P1, R6, R19, 0x1 ;  /* 0x00000013061a7211 */ /* 0x004fe200078208ff */
[C---:B------:R-:W-:Y:S02]  /*1380*/  IMAD R5, R23.reuse, 0x8, R4 ;  /* 0x0000000817057824 */ /* 0x040fe400078e0204 */
[----:B------:R-:W-:Y:S01]  /*1390*/  IMAD R15, R18, 0x4, R14 ;  /* 0x00000004120f7824 */ /* 0x000fe200078e020e */
[----:B------:R-:W-:Y:S02]  /*13a0*/  LEA.HI.X.SX32 R27, R6, R21, 0x1, P1 ;  /* 0x00000015061b7211 */ /* 0x000fe400008f0eff */
[----:B------:R-:W-:-:S02]  /*13b0*/  LEA R6, R23, R5, 0x3 ;  /* 0x0000000517067211 */ /* 0x000fc400078e18ff */
[----:B0-----:R-:W-:-:S04]  /*13c0*/  LEA R24, P2, R7, R19, 0x1 ;  /* 0x0000001307187211 */ /* 0x001fc800078408ff */
[----:B------:R-:W-:-:S05]  /*13d0*/  LEA.HI.X.SX32 R25, R7, R21, 0x1, P2 ;  /* 0x0000001507197211 */ /* 0x000fca00010f0eff */
[----:B------:R0:W-:Y:S04]  /*13e0*/  STL.64 [R1+0x1b0], R24 ;  /* 0x0001b01801007387 */ /* 0x0001e80000100a00 */
[----:B------:R1:W-:Y:S04]  /*13f0*/  STL.64 [R1+0x1c0], R28 ;  /* 0x0001c01c01007387 */ /* 0x0003e80000100a00 */
[----:B------:R2:W-:Y:S01]  /*1400*/  STL.64 [R1+0x1b8], R26 ;  /* 0x0001b81a01007387 */ /* 0x0005e20000100a00 */
[-C--:B0-----:R-:W-:Y:S02]  /*1410*/  LEA R24, P2, R2, R19.reuse, 0x1 ;  /* 0x0000001302187211 */ /* 0x081fe400078408ff */
[----:B-1----:R-:W-:-:S02]  /*1420*/  LEA R28, P0, R3, R19, 0x1 ;  /* 0x00000013031c7211 */ /* 0x002fc400078008ff */
[----:B------:R-:W-:Y:S02]  /*1430*/  LEA.HI.X.SX32 R25, R2, R21, 0x1, P2 ;  /* 0x0000001502197211 */ /* 0x000fe400010f0eff */
[C---:B--2---:R-:W-:Y:S02]  /*1440*/  LEA R26, P1, R8.reuse, R19, 0x1 ;  /* 0x00000013081a7211 */ /* 0x044fe400078208ff */
[-C--:B------:R-:W-:Y:S02]  /*1450*/  LEA.HI.X.SX32 R29, R3, R21.reuse, 0x1, P0 ;  /* 0x00000015031d7211 */ /* 0x080fe400000f0eff */
[----:B------:R-:W-:Y:S02]  /*1460*/  LEA.HI.X.SX32 R27, R8, R21, 0x1, P1 ;  /* 0x00000015081b7211 */ /* 0x000fe400008f0eff */
[----:B------:R-:W-:Y:S01]  /*1470*/  LEA R2, R23, R6, 0x3 ;  /* 0x0000000617027211 */ /* 0x000fe200078e18ff */
[----:B------:R0:W-:Y:S01]  /*1480*/  STL.64 [R1+0x1a8], R28 ;  /* 0x0001a81c01007387 */ /* 0x0001e20000100a00 */
[----:B------:R-:W-:-:S03]  /*1490*/  LEA R30, P0, R4, R19, 0x1 ;  /* 0x00000013041e7211 */ /* 0x000fc600078008ff */
[----:B------:R1:W-:Y:S01]  /*14a0*/  STL.64 [R1+0x1a0], R26 ;  /* 0x0001a01a01007387 */ /* 0x0003e20000100a00 */
[----:B------:R-:W-:Y:S02]  /*14b0*/  LEA.HI.X.SX32 R31, R4, R21, 0x1, P0 ;  /* 0x00000015041f7211 */ /* 0x000fe400000f0eff */
[C---:B------:R-:W-:Y:S01]  /*14c0*/  LEA R22, P0, R11.reuse, R16, 0x1 ;  /* 0x000000100b167211 */ /* 0x040fe200078008ff */
[----:B------:R2:W-:Y:S03]  /*14d0*/  STL.64 [R1+0x198], R24 ;  /* 0x0001981801007387 */ /* 0x0005e60000100a00 */
[----:B------:R-:W-:Y:S01]  /*14e0*/  LEA.HI.X.SX32 R23, R11, R17, 0x1, P0 ;  /* 0x000000110b177211 */ /* 0x000fe200000f0eff */
[----:B------:R-:W-:Y:S01]  /*14f0*/  STL.64 [R1+0x190], R30 ;  /* 0x0001901e01007387 */ /* 0x000fe20000100a00 */
[-C--:B0-----:R-:W-:Y:S02]  /*1500*/  LEA R28, P1, R5, R19.reuse, 0x1 ;  /* 0x00000013051c7211 */ /* 0x081fe400078208ff */
[----:B-1----:R-:W-:-:S02]  /*1510*/  LEA R26, P2, R6, R19, 0x1 ;  /* 0x00000013061a7211 */ /* 0x002fc400078408ff */
[----:B------:R-:W-:Y:S02]  /*1520*/  LEA.HI.X.SX32 R29, R5, R21, 0x1, P1 ;  /* 0x00000015051d7211 */ /* 0x000fe400008f0eff */
[----:B--2---:R-:W-:Y:S02]  /*1530*/  LEA R24, P3, R2, R19, 0x1 ;  /* 0x0000001302187211 */ /* 0x004fe400078608ff */
[-C--:B------:R-:W-:Y:S01]  /*1540*/  LEA.HI.X.SX32 R27, R6, R21.reuse, 0x1, P2 ;  /* 0x00000015061b7211 */ /* 0x080fe200010f0eff */
[----:B------:R-:W-:Y:S01]  /*1550*/  STL.64 [R1+0x188], R28 ;  /* 0x0001881c01007387 */ /* 0x000fe20000100a00 */
[-C--:B------:R-:W-:Y:S02]  /*1560*/  LEA R4, P2, R10, R16.reuse, 0x1 ;  /* 0x000000100a047211 */ /* 0x080fe400078408ff */
[----:B------:R-:W-:Y:S01]  /*1570*/  LEA.HI.X.SX32 R25, R2, R21, 0x1, P3 ;  /* 0x0000001502197211 */ /* 0x000fe200018f0eff */
[----:B------:R-:W-:Y:S01]  /*1580*/  IMAD R2, R18, 0x4, R15 ;  /* 0x0000000412027824 */ /* 0x000fe200078e020f */
[----:B------:R-:W-:Y:S01]  /*1590*/  LEA R6, P1, R9, R16, 0x1 ;  /* 0x0000001009067211 */ /* 0x000fe200078208ff */
[----:B------:R-:W-:Y:S01]  /*15a0*/  STL.64 [R1+0x180], R26 ;  /* 0x0001801a01007387 */ /* 0x000fe20000100a00 */
[----:B------:R-:W-:-:S02]  /*15b0*/  LEA.HI.X.SX32 R5, R10, R17, 0x1, P2 ;  /* 0x000000110a057211 */ /* 0x000fc400010f0eff */
[-C--:B------:R-:W-:Y:S01]  /*15c0*/  LEA.HI.X.SX32 R7, R9, R17.reuse, 0x1, P1 ;  /* 0x0000001109077211 */ /* 0x080fe200008f0eff */
[----:B------:R-:W-:Y:S01]  /*15d0*/  STL.64 [R1+0x178], R24 ;  /* 0x0001781801007387 */ /* 0x000fe20000100a00 */
[----:B------:R-:W-:Y:S02]  /*15e0*/  LEA R3, R18, R2, 0x2 ;  /* 0x0000000212037211 */ /* 0x000fe400078e10ff */
[CC--:B------:R-:W-:Y:S01]  /*15f0*/  LEA R8, P1, R13.reuse, R16.reuse, 0x1 ;  /* 0x000000100d087211 */ /* 0x0c0fe200078208ff */
[----:B------:R0:W-:Y:S03]  /*1600*/  STL.64 [R1+0x160], R4 ;  /* 0x0001600401007387 */ /* 0x0001e60000100a00 */
[----:B------:R-:W-:Y:S01]  /*1610*/  LEA.HI.X.SX32 R9, R13, R17, 0x1, P1 ;  /* 0x000000110d097211 */ /* 0x000fe200008f0eff */
[----:B------:R1:W-:Y:S01]  /*1620*/  STL.64 [R1+0x170], R22 ;  /* 0x0001701601007387 */ /* 0x0003e20000100a00 */
[----:B------:R-:W-:-:S03]  /*1630*/  LEA R10, P1, R2, R16, 0x1 ;  /* 0x00000010020a7211 */ /* 0x000fc600078208ff */
[----:B------:R2:W-:Y:S01]  /*1640*/  STL.64 [R1+0x168], R6 ;  /* 0x0001680601007387 */ /* 0x0005e20000100a00 */
[----:B------:R-:W-:Y:S02]  /*1650*/  LEA.HI.X.SX32 R11, R2, R17, 0x1, P1 ;  /* 0x00000011020b7211 */ /* 0x000fe400008f0eff */
[----:B0-----:R-:W-:Y:S02]  /*1660*/  LEA R4, R18, R3, 0x2 ;  /* 0x0000000312047211 */ /* 0x001fe400078e10ff */
[----:B-1----:R-:W-:-:S03]  /*1670*/  LEA R22, P0, R12, R16, 0x1 ;  /* 0x000000100c167211 */ /* 0x002fc600078008ff */
[----:B------:R-:W-:Y:S01]  /*1680*/  IMAD R5, R18, 0x4, R4 ;  /* 0x0000000412057824 */ /* 0x000fe200078e0204 */
[-C--:B--2---:R-:W-:Y:S02]  /*1690*/  LEA R6, P2, R14, R16.reuse, 0x1 ;  /* 0x000000100e067211 */ /* 0x084fe400078408ff */
[-C--:B------:R-:W-:Y:S02]  /*16a0*/  LEA.HI.X.SX32 R23, R12, R17.reuse, 0x1, P0 ;  /* 0x000000110c177211 */ /* 0x080fe400000f0eff */
[----:B------:R-:W-:Y:S02]  /*16b0*/  LEA.HI.X.SX32 R7, R14, R17, 0x1, P2 ;  /* 0x000000110e077211 */ /* 0x000fe400010f0eff */
[----:B------:R-:W-:-:S03]  /*16c0*/  LEA R12, P0, R15, R16, 0x1 ;  /* 0x000000100f0c7211 */ /* 0x000fc600078008ff */
[----:B------:R0:W-:Y:S01]  /*16d0*/  STL.64 [R1+0x148], R6 ;  /* 0x0001480601007387 */ /* 0x0001e20000100a00 */
[----:B------:R-:W-:-:S03]  /*16e0*/  LEA.HI.X.SX32 R13, R15, R17, 0x1, P0 ;  /* 0x000000110f0d7211 */ /* 0x000fc600000f0eff */
[----:B------:R-:W-:Y:S04]  /*16f0*/  STL.64 [R1+0x158], R22 ;  /* 0x0001581601007387 */ /* 0x000fe80000100a00 */
[----:B------:R1:W-:Y:S01]  /*1700*/  STL.64 [R1+0x150], R8 ;  /* 0x0001500801007387 */ /* 0x0003e20000100a00 */
[----:B0-----:R-:W-:-:S03]  /*1710*/  LEA R6, R18, R5, 0x2 ;  /* 0x0000000512067211 */ /* 0x001fc600078e10ff */
[----:B------:R0:W-:Y:S01]  /*1720*/  STL.64 [R1+0x140], R12 ;  /* 0x0001400c01007387 */ /* 0x0001e20000100a00 */
[----:B------:R-:W-:-:S03]  /*1730*/  LEA R7, R18, R6, 0x2 ;  /* 0x0000000612077211 */ /* 0x000fc600078e10ff */
[----:B------:R2:W-:Y:S01]  /*1740*/  STL.64 [R1+0x138], R10 ;  /* 0x0001380a01007387 */ /* 0x0005e20000100a00 */
[----:B-1----:R-:W-:Y:S01]  /*1750*/  LEA R8, P2, R3, R16, 0x1 ;  /* 0x0000001003087211 */ /* 0x002fe200078408ff */
[----:B------:R-:W-:-:S03]  /*1760*/  IMAD R2, R18, 0x4, R7 ;  /* 0x0000000412027824 */ /* 0x000fc600078e0207 */
[-C--:B------:R-:W-:Y:S02]  /*1770*/  LEA.HI.X.SX32 R9, R3, R17.reuse, 0x1, P2 ;  /* 0x0000001103097211 */ /* 0x080fe400010f0eff */
[----:B0-----:R-:W-:Y:S02]  /*1780*/  LEA R12, P0, R4, R16, 0x1 ;  /* 0x00000010040c7211 */ /* 0x001fe400078008ff */
[----:B------:R-:W-:Y:S01]  /*1790*/  LEA R3, R18, R2, 0x2 ;  /* 0x0000000212037211 */ /* 0x000fe200078e10ff */
[----:B------:R0:W-:Y:S01]  /*17a0*/  STL.64 [R1+0x130], R8 ;  /* 0x0001300801007387 */ /* 0x0001e20000100a00 */
[C---:B--2---:R-:W-:Y:S02]  /*17b0*/  LEA R10, P1, R5.reuse, R16, 0x1 ;  /* 0x00000010050a7211 */ /* 0x044fe400078208ff */
[-C--:B------:R-:W-:Y:S02]  /*17c0*/  LEA.HI.X.SX32 R13, R4, R17.reuse, 0x1, P0 ;  /* 0x00000011040d7211 */ /* 0x080fe400000f0eff */
[----:B------:R-:W-:-:S02]  /*17d0*/  LEA.HI.X.SX32 R11, R5, R17, 0x1, P1 ;  /* 0x00000011050b7211 */ /* 0x000fc400008f0eff */
[----:B------:R-:W-:Y:S01]  /*17e0*/  LEA R4, R18, R3, 0x2 ;  /* 0x0000000312047211 */ /* 0x000fe200078e10ff */
[----:B------:R1:W-:Y:S01]  /*17f0*/  STL.64 [R1+0x128], R12 ;  /* 0x0001280c01007387 */ /* 0x0003e20000100a00 */
[CC--:B------:R-:W-:Y:S02]  /*1800*/  LEA R14, P0, R7.reuse, R16.reuse, 0x1 ;  /* 0x00000010070e7211 */ /* 0x0c0fe400078008ff */
[CC--:B0-----:R-:W-:Y:S01]  /*1810*/  LEA R8, P2, R6.reuse, R16.reuse, 0x1 ;  /* 0x0000001006087211 */ /* 0x0c1fe200078408ff */
[----:B------:R0:W-:Y:S01]  /*1820*/  STL.64 [R1+0x120], R10 ;  /* 0x0001200a01007387 */ /* 0x0001e20000100a00 */
[-C--:B------:R-:W-:Y:S02]  /*1830*/  LEA.HI.X.SX32 R15, R7, R17.reuse, 0x1, P0 ;  /* 0x00000011070f7211 */ /* 0x080fe400000f0eff */
[----:B------:R-:W-:Y:S02]  /*1840*/  LEA.HI.X.SX32 R9, R6, R17, 0x1, P2 ;  /* 0x0000001106097211 */ /* 0x000fe400010f0eff */
[----:B-1----:R-:W-:-:S03]  /*1850*/  LEA R12, P1, R2, R16, 0x1 ;  /* 0x00000010020c7211 */ /* 0x002fc600078208ff */
[----:B------:R1:W-:Y:S01]  /*1860*/  STL.64 [R1+0x118], R8 ;  /* 0x0001180801007387 */ /* 0x0003e20000100a00 */
[----:B------:R-:W-:-:S03]  /*1870*/  LEA.HI.X.SX32 R13, R2, R17, 0x1, P1 ;  /* 0x00000011020d7211 */ /* 0x000fc600008f0eff */
[----:B------:R-:W-:Y:S01]  /*1880*/  STL.64 [R1+0x110], R14 ;  /* 0x0001100e01007387 */ /* 0x000fe20000100a00 */
[CC--:B0-----:R-:W-:Y:S02]  /*1890*/  LEA R10, P2, R3.reuse, R16.reuse, 0x1 ;  /* 0x00000010030a7211 */ /* 0x0c1fe400078408ff */
[----:B------:R-:W-:Y:S01]  /*18a0*/  MOV R2, 0xff800000 ;  /* 0xff80000000027802 */ /* 0x000fe20000000f00 */
[----:B------:R-:W-:Y:S01]  /*18b0*/  STL.64 [R1+0x108], R12 ;  /* 0x0001080c01007387 */ /* 0x000fe20000100a00 */
[----:B------:R-:W-:Y:S01]  /*18c0*/  LEA.HI.X.SX32 R11, R3, R17, 0x1, P2 ;  /* 0x00000011030b7211 */ /* 0x000fe200010f0eff */
[----:B------:R-:W-:Y:S01]  /*18d0*/  IMAD.MOV.U32 R3, RZ, RZ, 0x3f800000 ;  /* 0x3f800000ff037424 */ /* 0x000fe200078e00ff */
[----:B-1----:R-:W-:-:S03]  /*18e0*/  LEA R8, P3, R4, R16, 0x1 ;  /* 0x0000001004087211 */ /* 0x002fc600078608ff */
[----:B------:R-:W-:Y:S01]  /*18f0*/  STL.64 [R1+0x100], R10 ;  /* 0x0001000a01007387 */ /* 0x000fe20000100a00 */
[----:B------:R-:W-:Y:S02]  /*1900*/  LEA.HI.X.SX32 R9, R4, R17, 0x1, P3 ;  /* 0x0000001104097211 */ /* 0x000fe400018f0eff */
[----:B------:R-:W-:-:S03]  /*1910*/  LOP3.LUT R4, R124, 0x40, RZ, 0x3c, !PT ;  /* 0x000000407c047812 */ /* 0x000fc600078e3cff */
[----:B------:R-:W-:Y:S04]  /*1920*/  STL.64 [R1+0xf8], R8 ;  /* 0x0000f80801007387 */ /* 0x000fe80000100a00 */
[----:B------:R0:W-:Y:S04]  /*1930*/  STL [R1+0xf0], R3 ;  /* 0x0000f00301007387 */ /* 0x0001e80000100800 */
[----:B------:R-:W-:Y:S04]  /*1940*/  STL [R1+0xc0], RZ ;  /* 0x0000c0ff01007387 */ /* 0x000fe80000100800 */
[----:B------:R1:W-:Y:S01]  /*1950*/  STL [R1+0xc4], R2 ;  /* 0x0000c40201007387 */ /* 0x0003e20000100800 */
[----:B0-----:R-:W-:-:S05]  /*1960*/  IMAD.MOV.U32 R3, RZ, RZ, -0x800000 ;  /* 0xff800000ff037424 */ /* 0x001fca00078e00ff */
[----:B------:R0:W-:Y:S01]  /*1970*/  STL [R1+0xc8], R3 ;  /* 0x0000c80301007387 */ /* 0x0001e20000100800 */
[----:B-1----:R-:W-:-:S03]  /*1980*/  MOV R2, 0x3f800000 ;  /* 0x3f80000000027802 */ /* 0x002fc60000000f00 */
[----:B------:R-:W-:Y:S04]  /*1990*/  STL [R1+0xe8], RZ ;  /* 0x0000e8ff01007387 */ /* 0x000fe80000100800 */
[----:B------:R1:W-:Y:S01]  /*19a0*/  STL [R1+0xec], R2 ;  /* 0x0000ec0201007387 */ /* 0x0003e20000100800 */
[----:B0-----:R-:W-:-:S03]  /*19b0*/  IMAD R3, R0, 0x110, RZ ;  /* 0x0000011000037824 */ /* 0x001fc600078e02ff */
[----:B------:R0:W-:Y:S02]  /*19c0*/  STL [R1+0x40], RZ ;  /* 0x000040ff01007387 */ /* 0x0001e40000100800 */
[----:B------:R-:W-:Y:S02]  /*19d0*/  LOP3.LUT R3, R3, 0x30, R48, 0x78, !PT ;  /* 0x0000003003037812 */ /* 0x000fe400078e7830 */
[----:B------:R0:W-:Y:S01]  /*19e0*/  STL [R1+0x44], RZ ;  /* 0x000044ff01007387 */ /* 0x0001e20000100800 */
[----:B-1----:R-:W-:-:S03]  /*19f0*/  LOP3.LUT R2, R20, 0x40, RZ, 0x3c, !PT ;  /* 0x0000004014027812 */ /* 0x002fc600078e3cff */
[----:B------:R0:W-:Y:S01]  /*1a00*/  STL [R1+0x48], RZ ;  /* 0x000048ff01007387 */ /* 0x0001e20000100800 */
[----:B------:R-:W-:-:S03]  /*1a10*/  LOP3.LUT R0, R3, 0x40, RZ, 0x3c, !PT ;  /* 0x0000004003007812 */ /* 0x000fc600078e3cff */
[----:B------:R0:W-:Y:S04]  /*1a20*/  STL [R1+0x4c], RZ ;  /* 0x00004cff01007387 */ /* 0x0001e80000100800 */
        /* <DEDUP_REMOVED lines=27> */
[----:B------:R0:W-:Y:S02]  /*1be0*/  STL [R1+0xbc], RZ ;  /* 0x0000bcff01007387 */ /* 0x0001e40000100800 */
.L_x_1:
[----:B------:R-:W2:Y:S04]  /*1bf0*/  LDL.64 R4, [R1+0x1f0] ;  /* 0x0001f00001047983 */ /* 0x000ea80000100a00 */
[----:B------:R-:W2:Y:S04]  /*1c00*/  LDL R25, [R1+0xc0] ;  /* 0x0000c00001197983 */ /* 0x000ea80000100800 */
[----:B------:R-:W3:Y:S04]  /*1c10*/  LDL.64 R16, [R1+0x1d0] ;  /* 0x0001d00001107983 */ /* 0x000ee80000100a00 */
[----:B------:R-:W4:Y:S04]  /*1c20*/  LDL.64 R14, [R1+0x1e0] ;  /* 0x0001e000010e7983 */ /* 0x000f280000100a00 */
        /* <DEDUP_REMOVED lines=13> */
[----:B------:R1:W-:Y:S01]  /*1d00*/  STL [R1+0x23c], R3 ;  /* 0x00023c0301007387 */ /* 0x0003e20000100800 */
[----:B--2---:R-:W-:-:S04]  /*1d10*/  IMAD.WIDE R4, R25, 0x2, R4 ;  /* 0x0000000219047825 */ /* 0x004fc800078e0204 */
[C---:B---3--:R-:W-:Y:S01]  /*1d20*/  IMAD.WIDE R16, R25.reuse, 0x2, R16 ;  /* 0x0000000219107825 */ /* 0x048fe200078e0210 */
[----:B------:R2:W3:Y:S03]  /*1d30*/  LDG.E.U16 R0, [R4.64] ;  /* 0x0000000404007981 */ /* 0x0004e6000c1e1500 */
[C---:B----4-:R-:W-:Y:S02]  /*1d40*/  IMAD.WIDE R14, R25.reuse, 0x2, R14 ;  /* 0x00000002190e7825 */ /* 0x050fe400078e020e */
[----:B------:R4:W3:Y:S04]  /*1d50*/  LDG.E.U16 R16, [R16.64] ;  /* 0x0000000410107981 */ /* 0x0008e8000c1e1500 */
[----:B------:R0:W3:Y:S01]  /*1d60*/  LDG.E.U16 R14, [R14.64] ;  /* 0x000000040e0e7981 */ /* 0x0000e2000c1e1500 */
[----:B--2---:R-:W-:-:S04]  /*1d70*/  IMAD.WIDE R4, R25, 0x2, R36 ;  /* 0x0000000219047825 */ /* 0x004fc800078e0224 */
[C---:B------:R-:W-:Y:S01]  /*1d80*/  IMAD.WIDE R6, R25.reuse, 0x2, R6 ;  /* 0x0000000219067825 */ /* 0x040fe200078e0206 */
[----:B----4-:R2:W4:Y:S03]  /*1d90*/  LDG.E.U16 R17, [R4.64] ;  /* 0x0000000404117981 */ /* 0x010526000c1e1500 */
[C---:B------:R-:W-:Y:S01]  /*1da0*/  IMAD.WIDE R8, R25.reuse, 0x2, R8 ;  /* 0x0000000219087825 */ /* 0x040fe200078e0208 */
[----:B0-----:R0:W4:Y:S04]  /*1db0*/  LDG.E.U16 R15, [R6.64] ;  /* 0x00000004060f7981 */ /* 0x001128000c1e1500 */
[----:B------:R1:W4:Y:S01]  /*1dc0*/  LDG.E.U16 R2, [R8.64] ;  /* 0x0000000408027981 */ /* 0x000322000c1e1500 */
[----:B--2---:R-:W-:-:S03]  /*1dd0*/  IMAD.WIDE R4, R25, 0x2, R22 ;  /* 0x0000000219047825 */ /* 0x004fc600078e0216 */
[----:B------:R-:W2:Y:S01]  /*1de0*/  LDL R23, [R1+0xe4] ;  /* 0x0000e40001177983 */ /* 0x000ea20000100800 */
[----:B0-----:R-:W-:-:S04]  /*1df0*/  IMAD.WIDE R6, R25, 0x2, R20 ;  /* 0x0000000219067825 */ /* 0x001fc800078e0214 */
[C---:B-1----:R-:W-:Y:S02]  /*1e00*/  IMAD.WIDE R8, R25.reuse, 0x2, R18 ;  /* 0x0000000219087825 */ /* 0x042fe400078e0212 */
[----:B------:R0:W2:Y:S02]  /*1e10*/  LDG.E.U16 R18, [R4.64] ;  /* 0x0000000404127981 */ /* 0x0000a4000c1e1500 */
[C---:B------:R-:W-:Y:S02]  /*1e20*/  IMAD.WIDE R10, R25.reuse, 0x2, R10 ;  /* 0x00000002190a7825 */ /* 0x040fe400078e020a */
[----:B------:R1:W2:Y:S02]  /*1e30*/  LDG.E.U16 R19, [R6.64] ;  /* 0x0000000406137981 */ /* 0x0002a4000c1e1500 */
[C---:B------:R-:W-:Y:S02]  /*1e40*/  IMAD.WIDE R12, R25.reuse, 0x2, R12 ;  /* 0x00000002190c7825 */ /* 0x040fe400078e020c */
[----:B------:R1:W2:Y:S02]  /*1e50*/  LDG.E.U16 R20, [R8.64] ;  /* 0x0000000408147981 */ /* 0x0002a4000c1e1500 */
[----:B0-----:R-:W-:-:S02]  /*1e60*/  IMAD.WIDE R4, R25, 0x2, R34 ;  /* 0x0000000219047825 */ /* 0x001fc400078e0222 */
[----:B------:R0:W2:Y:S02]  /*1e70*/  LDG.E.U16 R21, [R10.64] ;  /* 0x000000040a157981 */ /* 0x0000a4000c1e1500 */
[C---:B-1----:R-:W-:Y:S02]  /*1e80*/  IMAD.WIDE R6, R25.reuse, 0x2, R32 ;  /* 0x0000000219067825 */ /* 0x042fe400078e0220 */
[----:B------:R1:W2:Y:S02]  /*1e90*/  LDG.E.U16 R22, [R12.64] ;  /* 0x000000040c167981 */ /* 0x0002a4000c1e1500 */
[C---:B------:R-:W-:Y:S02]  /*1ea0*/  IMAD.WIDE R8, R25.reuse, 0x2, R30 ;  /* 0x0000000219087825 */ /* 0x040fe400078e021e */
[----:B------:R-:W2:Y:S02]  /*1eb0*/  LDG.E.U16 R4, [R4.64] ;  /* 0x0000000404047981 */ /* 0x000ea4000c1e1500 */
[----:B0-----:R-:W-:-:S02]  /*1ec0*/  IMAD.WIDE R10, R25, 0x2, R28 ;  /* 0x00000002190a7825 */ /* 0x001fc400078e021c */
[----:B------:R-:W2:Y:S02]  /*1ed0*/  LDG.E.U16 R6, [R6.64] ;  /* 0x0000000406067981 */ /* 0x000ea4000c1e1500 */
[----:B-1----:R-:W-:Y:S02]  /*1ee0*/  IMAD.WIDE R12, R25, 0x2, R26 ;  /* 0x00000002190c7825 */ /* 0x002fe400078e021a */
[----:B------:R-:W2:Y:S04]  /*1ef0*/  LDG.E.U16 R8, [R8.64] ;  /* 0x0000000408087981 */ /* 0x000ea8000c1e1500 */
[----:B------:R-:W2:Y:S04]  /*1f00*/  LDG.E.U16 R10, [R10.64] ;  /* 0x000000040a0a7981 */ /* 0x000ea8000c1e1500 */
[----:B------:R-:W2:Y:S04]  /*1f10*/  LDG.E.U16 R12, [R12.64] ;  /* 0x000000040c0c7981 */ /* 0x000ea8000c1e1500 */
[----:B------:R-:W0:Y:S02]  /*1f20*/  S2R R24, SR_TID.X ;  /* 0x0000000000187919 */ /* 0x000e240000002100 */
[----:B0-----:R-:W-:-:S02]  /*1f30*/  LOP3.LUT R25, R24, 0x1ff, RZ, 0xc0, !PT ;  /* 0x000001ff18197812 */ /* 0x001fc400078ec0ff */
[----:B------:R-:W-:Y:S02]  /*1f40*/  LOP3.LUT R24, R24, 0x1c0, RZ, 0xc0, !PT ;  /* 0x000001c018187812 */ /* 0x000fe400078ec0ff */
[----:B------:R-:W-:Y:S02]  /*1f50*/  SHF.L.U32 R3, R25, 0x1, RZ ;  /* 0x0000000119037819 */ /* 0x000fe400000006ff */
[----:B------:R-:W-:-:S04]  /*1f60*/  SHF.R.U32.HI R24, RZ, 0x2, R24 ;  /* 0x00000002ff187819 */ /* 0x000fc80000011618 */
[----:B------:R-:W-:Y:S01]  /*1f70*/  LOP3.LUT R3, R3, R24, RZ, 0x3c, !PT ;  /* 0x0000001803037212 */ /* 0x000fe200078e3cff */
[----:B------:R-:W-:Y:S06]  /*1f80*/  BAR.SYNC.DEFER_BLOCKING 0x0 ;  /* 0x0000000000007b1d */ /* 0x000fec0000010000 */
[----:B-----5:R-:W-:Y:S04]  /*1f90*/  STL [R1+0x1f8], R124 ;  /* 0x0001f87c01007387 */ /* 0x020fe80000100800 */
[----:B---3--:R-:W-:Y:S04]  /*1fa0*/  STS.U16 [R3+0x8000], R0 ;  /* 0x0080000003007388 */ /* 0x008fe80000000400 */
[----:B----4-:R-:W-:Y:S04]  /*1fb0*/  STS.U16 [R3+0x8400], R2 ;  /* 0x0084000203007388 */ /* 0x010fe80000000400 */
[----:B------:R-:W-:Y:S04]  /*1fc0*/  STS.U16 [R3+0x8800], R14 ;  /* 0x0088000e03007388 */ /* 0x000fe80000000400 */
[----:B------:R-:W-:Y:S04]  /*1fd0*/  STS.U16 [R3+0x8c00], R15 ;  /* 0x008c000f03007388 */ /* 0x000fe80000000400 */
[----:B------:R-:W-:Y:S04]  /*1fe0*/  STS.U16 [R3+0x9000], R16 ;  /* 0x0090001003007388 */ /* 0x000fe80000000400 */
[----:B------:R-:W-:Y:S04]  /*1ff0*/  STS.U16 [R3+0x9400], R17 ;  /* 0x0094001103007388 */ /* 0x000fe80000000400 */
[----:B--2---:R-:W-:Y:S04]  /*2000*/  STS.U16 [R3+0x9800], R18 ;  /* 0x0098001203007388 */ /* 0x004fe80000000400 */
        /* <DEDUP_REMOVED lines=9> */
[----:B------:R-:W-:Y:S06]  /*20a0*/  BAR.SYNC.DEFER_BLOCKING 0x0 ;  /* 0x0000000000007b1d */ /* 0x000fec0000010000 */
[----:B------:R-:W0:Y:S04]  /*20b0*/  LDSM.16.M88.4 R28, [R124+0xb800] ;  /* 0x00b800007c1c783b */ /* 0x000e280000000200 */
[----:B------:R-:W1:Y:S04]  /*20c0*/  LDSM.16.MT88.4 R72, [R23+0x2000] ;  /* 0x002000001748783b */ /* 0x000e680000004200 */
[----:B------:R-:W2:Y:S04]  /*20d0*/  LDSM.16.M88.4 R12, [R124+0x8000] ;  /* 0x008000007c0c783b */ /* 0x000ea80000000200 */
[----:B------:R-:W-:Y:S04]  /*20e0*/  LDSM.16.MT88.4 R16, [R23] ;  /* 0x000000001710783b */ /* 0x000fe80000004200 */
[----:B------:R-:W3:Y:S04]  /*20f0*/  LDSM.16.M88.4 R76, [R124+0x9c00] ;  /* 0x009c00007c4c783b */ /* 0x000ee80000000200 */
[----:B------:R-:W-:Y:S04]  /*2100*/  LDSM.16.M88.4 R24, [R124+0x9400] ;  /* 0x009400007c18783b */ /* 0x000fe80000000200 */
[----:B------:R-:W-:Y:S04]  /*2110*/  LDSM.16.M88.4 R8, [R124+0x8400] ;  /* 0x008400007c08783b */ /* 0x000fe80000000200 */
[----:B------:R-:W-:Y:S04]  /*2120*/  LDSM.16.M88.4 R112, [R124+0x8800] ;  /* 0x008800007c70783b */ /* 0x000fe80000000200 */
[----:B------:R-:W-:Y:S04]  /*2130*/  LDSM.16.M88.4 R56, [R124+0x8c00] ;  /* 0x008c00007c38783b */ /* 0x000fe80000000200 */
[----:B------:R-:W-:Y:S01]  /*2140*/  LDSM.16.M88.4 R64, [R124+0x9000] ;  /* 0x009000007c40783b */ /* 0x000fe20000000200 */
[----:B0-----:R-:W-:Y:S01]  /*2150*/  IMAD.MOV.U32 R4, RZ, RZ, R28 ;  /* 0x000000ffff047224 */ /* 0x001fe200078e001c */
[----:B------:R-:W-:Y:S01]  /*2160*/  MOV R3, R29 ;  /* 0x0000001d00037202 */ /* 0x000fe20000000f00 */
[----:B------:R-:W-:Y:S01]  /*2170*/  IMAD.MOV.U32 R0, RZ, RZ, R31 ;  /* 0x000000ffff007224 */ /* 0x000fe200078e001f */
[----:B------:R-:W-:Y:S01]  /*2180*/  MOV R2, R30 ;  /* 0x0000001e00027202 */ /* 0x000fe20000000f00 */
[----:B------:R-:W-:Y:S04]  /*2190*/  LDSM.16.M88.4 R80, [R124+0x9800] ;  /* 0x009800007c50783b */ /* 0x000fe80000000200 */
[----:B------:R-:W0:Y:S04]  /*21a0*/  LDSM.16.M88.4 R28, [R124+0xbc00] ;  /* 0x00bc00007c1c783b */ /* 0x000e280000000200 */
[----:B-1----:R-:W-:Y:S04]  /*21b0*/  STL.64 [R1+0x290], R74 ;  /* 0x0002904a01007387 */ /* 0x002fe80000100a00 */
[----:B------:R-:W-:Y:S04]  /*21c0*/  STL.64 [R1+0x288], R72 ;  /* 0x0002884801007387 */ /* 0x000fe80000100a00 */
[----:B--2---:R1:W-:Y:S04]  /*21d0*/  STL.64 [R1+0x298], R14 ;  /* 0x0002980e01007387 */ /* 0x0043e80000100a00 */
[----:B------:R-:W2:Y:S04]  /*21e0*/  LDSM.16.M88.4 R48, [R124+0xa000] ;  /* 0x00a000007c30783b */ /* 0x000ea80000000200 */
[----:B------:R-:W4:Y:S01]  /*21f0*/  LDSM.16.M88.4 R44, [R124+0xa400] ;  /* 0x00a400007c2c783b */ /* 0x000f220000000200 */
[----:B-1----:R-:W-:-:S03]  /*2200*/  IMAD.MOV.U32 R15, RZ, RZ, R0 ;  /* 0x000000ffff0f7224 */ /* 0x002fc600078e0000 */
[----:B------:R-:W1:Y:S04]  /*2210*/  LDSM.16.M88.4 R68, [R124+0xa800] ;  /* 0x00a800007c44783b */ /* 0x000e680000000200 */
[----:B------:R-:W2:Y:S04]  /*2220*/  S2R R0, SR_TID.X ;  /* 0x0000000000007919 */ /* 0x000ea80000002100 */
[----:B------:R-:W1:Y:S04]  /*2230*/  LDSM.16.M88.4 R96, [R124+0xac00] ;  /* 0x00ac00007c60783b */ /* 0x000e680000000200 */
[----:B------:R-:W1:Y:S04]  /*2240*/  LDSM.16.M88.4 R104, [R124+0xb000] ;  /* 0x00b000007c68783b */ /* 0x000e680000000200 */
[----:B------:R-:W1:Y:S01]  /*2250*/  LDSM.16.M88.4 R60, [R124+0xb400] ;  /* 0x00b400007c3c783b */ /* 0x000e620000000200 */
[C---:B---3--:R-:W-:Y:S01]  /*2260*/  HMMA.16816.F32 R108, R16.reuse, R76, RZ ;  /* 0x0000004c106c723c */ /* 0x048fe200000018ff */
[----:B0-----:R-:W-:Y:S01]  /*2270*/  MOV R7, R29 ;  /* 0x0000001d00077202 */ /* 0x001fe20000000f00 */
[----:B------:R-:W-:Y:S01]  /*2280*/  IMAD.MOV.U32 R6, RZ, RZ, R30 ;  /* 0x000000ffff067224 */ /* 0x000fe200078e001e */
[----:B------:R-:W-:Y:S01]  /*2290*/  MOV R20, R28 ;  /* 0x0000001c00147202 */ /* 0x000fe20000000f00 */
[----:B------:R-:W3:Y:S03]  /*22a0*/  LDL R77, [R1+0xe4] ;  /* 0x0000e400014d7983 */ /* 0x000ee60000100800 */
[----:B--2---:R-:W-:Y:S01]  /*22b0*/  LOP3.LUT R76, R0, 0x7, RZ, 0xc0, !PT ;  /* 0x00000007004c7812 */ /* 0x004fe200078ec0ff */
[----:B------:R-:W-:Y:S04]  /*22c0*/  HMMA.16816.F32 R120, R16, R12, RZ ;  /* 0x0000000c1078723c */ /* 0x000fe800000018ff */
[----:B------:R-:W-:-:S03]  /*22d0*/  IMAD R76, R76, 0x90, RZ ;  /* 0x000000904c4c7824 */ /* 0x000fc600078e02ff */
[----:B------:R-:W-:Y:S02]  /*22e0*/  MOV R13, R3 ;  /* 0x00000003000d7202 */ /* 0x000fe40000000f00 */
[----:B------:R-:W-:Y:S01]  /*22f0*/  SHF.L.U32 R3, R0, 0x1, RZ ;  /* 0x0000000100037819 */ /* 0x000fe200000006ff */
[----:B------:R-:W-:Y:S01]  /*2300*/  IMAD.MOV.U32 R12, RZ, RZ, R4 ;  /* 0x000000ffff0c7224 */ /* 0x000fe200078e0004 */
[----:B------:R-:W-:Y:S01]  /*2310*/  MOV R5, R31 ;  /* 0x0000001f00057202 */ /* 0x000fe20000000f00 */
[----:B------:R-:W-:Y:S01]  /*2320*/  IMAD.MOV.U32 R73, RZ, RZ, R7 ;  /* 0x000000ffff497224 */ /* 0x000fe200078e0007 */
[----:B------:R-:W-:Y:S02]  /*2330*/  LOP3.LUT R76, R76, 0x30, R3, 0x78, !PT ;  /* 0x000000304c4c7812 */ /* 0x000fe400078e7803 */
[----:B------:R-:W-:Y:S02]  /*2340*/  MOV R72, R20 ;  /* 0x0000001400487202 */ /* 0x000fe40000000f00 */
[----:B------:R-:W-:-:S02]  /*2350*/  MOV R14, R2 ;  /* 0x00000002000e7202 */ /* 0x000fc40000000f00 */
[----:B------:R-:W-:Y:S02]  /*2360*/  MOV R74, R6 ;  /* 0x00000006004a7202 */ /* 0x000fe40000000f00 */
[----:B------:R-:W-:Y:S01]  /*2370*/  MOV R75, R5 ;  /* 0x00000005004b7202 */ /* 0x000fe20000000f00 */
[----:B------:R-:W-:Y:S01]  /*2380*/  HMMA.16816.F32 R92, R16, R24, RZ ;  /* 0x00000018105c723c */ /* 0x000fe200000018ff */
[----:B------:R-:W-:-:S06]  /*2390*/  LOP3.LUT R76, R76, 0x40, RZ, 0x3c, !PT ;  /* 0x000000404c4c7812 */ /* 0x000fcc00078e3cff */
[----:B------:R-:W-:Y:S01]  /*23a0*/  MOV R24, R14 ;  /* 0x0000000e00187202 */ /* 0x000fe20000000f00 */
[----:B------:R-:W-:Y:S01]  /*23b0*/  HMMA.16816.F32 R116, R16, R8, RZ ;  /* 0x000000081074723c */ /* 0x000fe200000018ff */
[----:B------:R-:W-:-:S07]  /*23c0*/  MOV R25, R15 ;  /* 0x0000000f00197202 */ /* 0x000fce0000000f00 */
[C---:B------:R-:W-:Y:S08]  /*23d0*/  HMMA.16816.F32 R40, R16.reuse, R112, RZ ;  /* 0x000000701028723c */ /* 0x040ff000000018ff */
[C---:B------:R-:W-:Y:S08]  /*23e0*/  HMMA.16816.F32 R84, R16.reuse, R56, RZ ;  /* 0x000000381054723c */ /* 0x040ff000000018ff */
[C---:B------:R-:W-:Y:S08]  /*23f0*/  HMMA.16816.F32 R88, R16.reuse, R64, RZ ;  /* 0x000000401058723c */ /* 0x040ff000000018ff */
[C---:B------:R-:W-:Y:S08]  /*2400*/  HMMA.16816.F32 R100, R16.reuse, R80, RZ ;  /* 0x000000501064723c */ /* 0x040ff000000018ff */
[C---:B------:R-:W-:Y:S08]  /*2410*/  HMMA.16816.F32 R20, R16.reuse, R48, RZ ;  /* 0x000000301014723c */ /* 0x040ff000000018ff */
[C---:B----4-:R-:W-:Y:S08]  /*2420*/  HMMA.16816.F32 R52, R16.reuse, R44, RZ ;  /* 0x0000002c1034723c */ /* 0x050ff000000018ff */
[C---:B-1----:R-:W-:Y:S07]  /*2430*/  HMMA.16816.F32 R36, R16.reuse, R68, RZ ;  /* 0x000000441024723c */ /* 0x042fee00000018ff */
[----:B------:R-:W-:Y:S01]  /*2440*/  MOV R68, R74 ;  /* 0x0000004a00447202 */ /* 0x000fe20000000f00 */
[----:B------:R-:W-:Y:S01]  /*2450*/  HMMA.16816.F32 R32, R16, R96, RZ ;  /* 0x000000601020723c */ /* 0x000fe200000018ff */
[----:B------:R-:W-:-:S07]  /*2460*/  IMAD.MOV.U32 R69, RZ, RZ, R75 ;  /* 0x000000ffff457224 */ /* 0x000fce00078e004b */
[C---:B------:R-:W-:Y:S08]  /*2470*/  HMMA.16816.F32 R28, R16.reuse, R104, RZ ;  /* 0x00000068101c723c */ /* 0x040ff000000018ff */
[C---:B------:R-:W-:Y:S08]  /*2480*/  HMMA.16816.F32 R4, R16.reuse, R60, RZ ;  /* 0x0000003c1004723c */ /* 0x040ff000000018ff */
[C---:B------:R-:W-:Y:S08]  /*2490*/  HMMA.16816.F32 R12, R16.reuse, R12, RZ ;  /* 0x0000000c100c723c */ /* 0x040ff000000018ff */
[----:B------:R-:W-:Y:S01]  /*24a0*/  HMMA.16816.F32 R16, R16, R72, RZ ;  /* 0x000000481010723c */ /* 0x000fe200000018ff */
[----:B------:R-:W0:-:S15]  /*24b0*/  LDSM.16.M88.4 R72, [R76+0x8000] ;  /* 0x008000004c48783b */ /* 0x000e1e0000000200 */
[----:B------:R-:W-:Y:S01]  /*24c0*/  MOV R2, R14 ;  /* 0x0000000e00027202 */ /* 0x000fe20000000f00 */
[----:B------:R-:W-:Y:S02]  /*24d0*/  IMAD.MOV.U32 R0, RZ, RZ, R15 ;  /* 0x000000ffff007224 */ /* 0x000fe400078e000f */
[----:B------:R-:W2:Y:S04]  /*24e0*/  LDL.LU.64 R14, [R1+0x298] ;  /* 0x00029800010e7983 */ /* 0x000ea80000300a00 */
[----:B0-----:R0:W-:Y:S01]  /*24f0*/  STL.64 [R1+0x38], R74 ;  /* 0x0000384a01007387 */ /* 0x0011e20000100a00 */
[----:B------:R-:W-:Y:S01]  /*2500*/  MOV R97, R72 ;  /* 0x0000004800617202 */ /* 0x000fe20000000f00 */
[----:B------:R-:W-:Y:S02]  /*2510*/  IMAD.MOV.U32 R96, RZ, RZ, R73 ;  /* 0x000000ffff607224 */ /* 0x000fe400078e0049 */
[----:B0-----:R-:W2:Y:S04]  /*2520*/  LDL.LU.64 R74, [R1+0x290] ;  /* 0x00029000014a7983 */ /* 0x001ea80000300a00 */
[----:B------:R-:W2:Y:S01]  /*2530*/  LDL.LU.64 R72, [R1+0x288] ;  /* 0x0002880001487983 */ /* 0x000ea20000300a00 */
[----:B------:R-:W-:Y:S01]  /*2540*/  IMAD.MOV.U32 R45, RZ, RZ, R12 ;  /* 0x000000ffff2d7224 */ /* 0x000fe200078e000c */
[----:B------:R-:W-:-:S02]  /*2550*/  MOV R44, R13 ;  /* 0x0000000d002c7202 */ /* 0x000fc40000000f00 */
[C---:B--2---:R-:W-:Y:S01]  /*2560*/  HMMA.16816.F32 R12, R72.reuse, R14, R120 ;  /* 0x0000000e480c723c */ /* 0x044fe20000001878 */
[----:B------:R-:W0:Y:S07]  /*2570*/  LDSM.16.M88.4 R120, [R76+0x8400] ;  /* 0x008400004c78783b */ /* 0x000e2e0000000200 */
[----:B------:R-:W-:Y:S01]  /*2580*/  HMMA.16816.F32 R84, R72, R58, R84 ;  /* 0x0000003a4854723c */ /* 0x000fe20000001854 */
[----:B0-----:R-:W-:Y:S02]  /*2590*/  MOV R56, R121 ;  /* 0x0000007900387202 */ /* 0x001fe40000000f00 */
[----:B------:R-:W-:-:S03]  /*25a0*/  MOV R57, R120 ;  /* 0x0000007800397202 */ /* 0x000fc60000000f00 */
[----:B------:R-:W-:Y:S01]  /*25b0*/  IMAD.MOV.U32 R113, RZ, RZ, R56 ;  /* 0x000000ffff717224 */ /* 0x000fe200078e0038 */
[----:B------:R-:W-:Y:S02]  /*25c0*/  MOV R112, R57 ;  /* 0x0000003900707202 */ /* 0x000fe40000000f00 */
[----:B------:R-:W-:-:S14]  /*25d0*/  HMMA.16816.F32 R56, R72, R66, R88 ;  /* 0x000000424838723c */ /* 0x000fdc0000001858 */
[----:B------:R-:W-:Y:S04]  /*25e0*/  STL.64 [R1+0x8], R84 ;  /* 0x0000085401007387 */ /* 0x000fe80000100a00 */
[----:B------:R-:W-:Y:S04]  /*25f0*/  STL.64 [R1+0x10], R86 ;  /* 0x0000105601007387 */ /* 0x000fe80000100a00 */
[----:B------:R-:W0:Y:S01]  /*2600*/  LDSM.16.M88.4 R84, [R76+0x8800] ;  /* 0x008800004c54783b */ /* 0x000e220000000200 */
[----:B------:R-:W-:Y:S03]  /*2610*/  HMMA.16816.F32 R20, R72, R50, R20 ;  /* 0x000000324814723c */ /* 0x000fe60000001814 */
[----:B------:R-:W2:Y:S04]  /*2620*/  LDL.64 R80, [R1+0x170] ;  /* 0x0001700001507983 */ /* 0x000ea80000100a00 */
[----:B------:R-:W4:Y:S04]  /*2630*/  LDL.64 R64, [R1+0x168] ;  /* 0x0001680001407983 */ /* 0x000f280000100a00 */
[----:B------:R1:W-:Y:S02]  /*2640*/  STL.64 [R1+0x280], R58 ;  /* 0x0002803a01007387 */ /* 0x0003e40000100a00 */
[----:B-1----:R-:W-:Y:S01]  /*2650*/  IMAD.MOV.U32 R58, RZ, RZ, R68 ;  /* 0x000000ffff3a7224 */ /* 0x002fe200078e0044 */
[----:B------:R-:W-:-:S02]  /*2660*/  MOV R59, R69 ;  /* 0x00000045003b7202 */ /* 0x000fc40000000f00 */
[C---:B------:R-:W-:Y:S01]  /*2670*/  HMMA.16816.F32 R68, R72.reuse, R70, R36 ;  /* 0x000000464844723c */ /* 0x040fe20000001824 */
[----:B------:R-:W-:Y:S01]  /*2680*/  IMAD.MOV.U32 R124, RZ, RZ, R122 ;  /* 0x000000ffff7c7224 */ /* 0x000fe200078e007a */
[----:B------:R-:W-:Y:S01]  /*2690*/  MOV R3, R123 ;  /* 0x0000007b00037202 */ /* 0x000fe20000000f00 */
[----:B------:R-:W-:Y:S05]  /*26a0*/  STL.64 [R1+0x278], R56 ;  /* 0x0002783801007387 */ /* 0x000fea0000100a00 */
[C---:B------:R-:W-:Y:S01]  /*26b0*/  HMMA.16816.F32 R8, R72.reuse, R10, R116 ;  /* 0x0000000a4808723c */ /* 0x040fe20000001874 */
[----:B------:R-:W-:Y:S07]  /*26c0*/  STL [R1+0x274], R23 ;  /* 0x0002741701007387 */ /* 0x000fee0000100800 */
[C---:B------:R-:W-:Y:S07]  /*26d0*/  HMMA.16816.F32 R116, R72.reuse, R82, R100 ;  /* 0x000000524874723c */ /* 0x040fee0000001864 */
[----:B------:R-:W-:Y:S01]  /*26e0*/  IMAD.MOV.U32 R102, RZ, RZ, R24 ;  /* 0x000000ffff667224 */ /* 0x000fe200078e0018 */
[C---:B------:R-:W-:Y:S01]  /*26f0*/  HMMA.16816.F32 R120, R72.reuse, R26, R92 ;  /* 0x0000001a4878723c */ /* 0x040fe2000000185c */
[----:B------:R-:W-:Y:S01]  /*2700*/  MOV R103, R25 ;  /* 0x0000001900677202 */ /* 0x000fe20000000f00 */
[----:B------:R-:W-:Y:S04]  /*2710*/  STL [R1+0x270], R71 ;  /* 0x0002704701007387 */ /* 0x000fe80000100800 */
[----:B0-----:R-:W-:Y:S02]  /*2720*/  STL.64 [R1+0x20], R86 ;  /* 0x0000205601007387 */ /* 0x001fe40000100a00 */
[----:B------:R-:W-:Y:S02]  /*2730*/  HMMA.16816.F32 R24, R72, R78, R108 ;  /* 0x0000004e4818723c */ /* 0x000fe4000000186c */
[----:B------:R-:W4:Y:S05]  /*2740*/  LDL.64 R38, [R1+0x158] ;  /* 0x0001580001267983 */ /* 0x000f2a0000100a00 */
[----:B------:R-:W-:Y:S01]  /*2750*/  MOV R108, R45 ;  /* 0x0000002d006c7202 */ /* 0x000fe20000000f00 */
[----:B------:R-:W-:-:S02]  /*2760*/  IMAD.MOV.U32 R109, RZ, RZ, R44 ;  /* 0x000000ffff6d7224 */ /* 0x000fc400078e002c */
[----:B------:R-:W4:Y:S01]  /*2770*/  LDL.64 R44, [R1+0x160] ;  /* 0x00016000012c7983 */ /* 0x000f220000100a00 */
[----:B------:R-:W-:Y:S01]  /*2780*/  MOV R110, R2 ;  /* 0x00000002006e7202 */ /* 0x000fe20000000f00 */
[----:B------:R-:W-:Y:S01]  /*2790*/  IMAD.MOV.U32 R49, RZ, RZ, R18 ;  /* 0x000000ffff317224 */ /* 0x000fe200078e0012 */
[----:B------:R-:W-:Y:S02]  /*27a0*/  MOV R111, R0 ;  /* 0x00000000006f7202 */ /* 0x000fe40000000f00 */
[----:B------:R-:W-:Y:S02]  /*27b0*/  MOV R48, R19 ;  /* 0x0000001300307202 */ /* 0x000fe40000000f00 */
[----:B------:R-:W-:Y:S02]  /*27c0*/  MOV R94, R49 ;  /* 0x00000031005e7202 */ /* 0x000fe40000000f00 */
[----:B------:R-:W-:Y:S02]  /*27d0*/  MOV R95, R48 ;  /* 0x00000030005f7202 */ /* 0x000fe40000000f00 */
[----:B------:R-:W-:Y:S01]  /*27e0*/  HMMA.16816.F32 R48, R72, R102, R108 ;  /* 0x000000664830723c */ /* 0x000fe2000000186c */
[----:B------:R-:W-:Y:S01]  /*27f0*/  MOV R60, R17 ;  /* 0x00000011003c7202 */ /* 0x000fe20000000f00 */
[----:B------:R-:W-:Y:S01]  /*2800*/  LDSM.16.M88.4 R100, [R76+0xac00] ;  /* 0x00ac00004c64783b */ /* 0x000fe20000000200 */
[----:B------:R-:W-:-:S02]  /*2810*/  MOV R61, R16 ;  /* 0x00000010003d7202 */ /* 0x000fc40000000f00 */
[----:B------:R-:W-:Y:S01]  /*2820*/  MOV R88, R97 ;  /* 0x0000006100587202 */ /* 0x000fe20000000f00 */
[----:B------:R-:W-:Y:S01]  /*2830*/  IMAD.MOV.U32 R93, RZ, RZ, R60 ;  /* 0x000000ffff5d7224 */ /* 0x000fe200078e003c */
[----:B------:R-:W-:Y:S01]  /*2840*/  MOV R92, R61 ;  /* 0x0000003d005c7202 */ /* 0x000fe20000000f00 */
[C---:B------:R-:W-:Y:S01]  /*2850*/  HMMA.16816.F32 R104, R72.reuse, R106, R28 ;  /* 0x0000006a4868723c */ /* 0x040fe2000000181c */
[----:B------:R-:W-:Y:S01]  /*2860*/  MOV R89, R96 ;  /* 0x0000006000597202 */ /* 0x000fe20000000f00 */
[----:B------:R-:W4:Y:S04]  /*2870*/  LDL.64 R28, [R1+0x150] ;  /* 0x00015000011c7983 */ /* 0x000f280000100a00 */
[----:B------:R-:W4:Y:S02]  /*2880*/  LDL.64 R30, [R1+0x148] ;  /* 0x00014800011e7983 */ /* 0x000f240000100a00 */
[C---:B------:R-:W-:Y:S02]  /*2890*/  HMMA.16816.F32 R60, R72.reuse, R62, R4 ;  /* 0x0000003e483c723c */ /* 0x040fe40000001804 */
[----:B---3--:R-:W0:Y:S04]  /*28a0*/  LDSM.16.MT88.4 R16, [R77+0x4000] ;  /* 0x004000004d10783b */ /* 0x008e280000004200 */
[----:B------:R-:W-:Y:S02]  /*28b0*/  LDSM.16.M88.4 R108, [R76+0xb000] ;  /* 0x00b000004c6c783b */ /* 0x000fe40000000200 */
[C---:B------:R-:W-:Y:S02]  /*28c0*/  HMMA.16816.F32 R96, R72.reuse, R98, R32 ;  /* 0x000000624860723c */ /* 0x040fe40000001820 */
[----:B------:R-:W3:Y:S04]  /*28d0*/  LDL.64 R32, [R1+0x140] ;  /* 0x0001400001207983 */ /* 0x000ee80000100a00 */
[----:B------:R-:W-:Y:S04]  /*28e0*/  STL.64 [R1+0x268], R50 ;  /* 0x0002683201007387 */ /* 0x000fe80000100a00 */
[----:B------:R-:W-:Y:S04]  /*28f0*/  STL.64 [R1+0x260], R48 ;  /* 0x0002603001007387 */ /* 0x000fe80000100a00 */
[----:B------:R-:W3:Y:S04]  /*2900*/  LDL.64 R36, [R1+0x138] ;  /* 0x0001380001247983 */ /* 0x000ee80000100a00 */
[----:B------:R-:W3:Y:S01]  /*2910*/  LDL.64 R34, [R1+0x130] ;  /* 0x0001300001227983 */ /* 0x000ee20000100a00 */
[----:B------:R-:W-:Y:S03]  /*2920*/  HMMA.16816.F32 R40, R72, R114, R40 ;  /* 0x000000724828723c */ /* 0x000fe60000001828 */
[----:B------:R-:W1:Y:S01]  /*2930*/  LDSM.16.M88.4 R48, [R76+0xb400] ;  /* 0x00b400004c30783b */ /* 0x000e620000000200 */
[----:B--2---:R-:W-:-:S04]  /*2940*/  IMAD.WIDE R4, R125, 0x2, R80 ;  /* 0x000000027d047825 */ /* 0x004fc800078e0250 */
[C---:B----4-:R-:W-:Y:S01]  /*2950*/  IMAD.WIDE R6, R125.reuse, 0x2, R64 ;  /* 0x000000027d067825 */ /* 0x050fe200078e0240 */
[----:B------:R2:W4:Y:S04]  /*2960*/  LDG.E.U16 R2, [R4.64] ;  /* 0x0000000404027981 */ /* 0x000528000c1e1500 */
[----:B------:R1:W4:Y:S01]  /*2970*/  LDG.E.U16 R0, [R6.64] ;  /* 0x0000000406007981 */ /* 0x000322000c1e1500 */
[----:B0-----:R-:W-:Y:S03]  /*2980*/  HMMA.16816.F32 R8, R16, R112, R8 ;  /* 0x000000701008723c */ /* 0x001fe60000001808 */
[----:B------:R-:W-:Y:S04]  /*2990*/  LDSM.16.M88.4 R112, [R76+0x8c00] ;  /* 0x008c00004c70783b */ /* 0x000fe80000000200 */
[----:B------:R-:W-:Y:S01]  /*29a0*/  LDSM.16.M88.4 R80, [R76+0xa400] ;  /* 0x00a400004c50783b */ /* 0x000fe20000000200 */
[----:B-1----:R-:W-:-:S05]  /*29b0*/  IMAD.WIDE R6, R125, 0x2, R38 ;  /* 0x000000027d067825 */ /* 0x002fca00078e0226 */
[----:B------:R0:W4:Y:S01]  /*29c0*/  LDG.E.U16 R67, [R6.64] ;  /* 0x0000000406437981 */ /* 0x000122000c1e1500 */
[----:B--2---:R-:W-:-:S05]  /*29d0*/  IMAD.WIDE R4, R125, 0x2, R44 ;  /* 0x000000027d047825 */ /* 0x004fca00078e022c */
[----:B------:R0:W2:Y:S01]  /*29e0*/  LDG.E.U16 R23, [R4.64] ;  /* 0x0000000404177981 */ /* 0x0000a2000c1e1500 */
[----:B------:R-:W-:Y:S03]  /*29f0*/  HMMA.16816.F32 R40, R16, R84, R40 ;  /* 0x000000541028723c */ /* 0x000fe60000001828 */
[----:B------:R1:W-:Y:S04]  /*2a00*/  STL.64 [R1+0x258], R10 ;  /* 0x0002580a01007387 */ /* 0x0003e80000100a00 */
[----:B------:R-:W-:Y:S01]  /*2a10*/  STL.64 [R1+0x250], R8 ;  /* 0x0002500801007387 */ /* 0x000fe20000100a00 */
[----:B------:R-:W-:-:S04]  /*2a20*/  IMAD.WIDE R28, R125, 0x2, R28 ;  /* 0x000000027d1c7825 */ /* 0x000fc800078e021c */
[C---:B------:R-:W-:Y:S01]  /*2a30*/  IMAD.WIDE R30, R125.reuse, 0x2, R30 ;  /* 0x000000027d1e7825 */ /* 0x040fe200078e021e */
[----:B------:R0:W2:Y:S04]  /*2a40*/  LDG.E.U16 R66, [R28.64] ;  /* 0x000000041c427981 */ /* 0x0000a8000c1e1500 */
[----:B-1----:R1:W2:Y:S01]  /*2a50*/  LDG.E.U16 R11, [R30.64] ;  /* 0x000000041e0b7981 */ /* 0x0022a2000c1e1500 */
[----:B---3--:R-:W-:-:S05]  /*2a60*/  IMAD.WIDE R32, R125, 0x2, R32 ;  /* 0x000000027d207825 */ /* 0x008fca00078e0220 */
[----:B------:R-:W-:Y:S04]  /*2a70*/  STL.64 [R1+0x248], R42 ;  /* 0x0002482a01007387 */ /* 0x000fe80000100a00 */
[----:B------:R3:W2:Y:S04]  /*2a80*/  LDG.E.U16 R10, [R32.64] ;  /* 0x00000004200a7981 */ /* 0x0006a8000c1e1500 */
[----:B------:R-:W-:Y:S01]  /*2a90*/  STL.64 [R1+0x240], R40 ;  /* 0x0002402801007387 */ /* 0x000fe20000100a00 */
[----:B------:R-:W-:-:S03]  /*2aa0*/  IMAD.WIDE R64, R125, 0x2, R36 ;  /* 0x000000027d407825 */ /* 0x000fc600078e0224 */
[----:B-1----:R-:W2:Y:S01]  /*2ab0*/  LDL.64 R30, [R1+0x110] ;  /* 0x00011000011e7983 */ /* 0x002ea20000100a00 */
[----:B------:R-:W-:-:S03]  /*2ac0*/  IMAD.WIDE R34, R125, 0x2, R34 ;  /* 0x000000027d227825 */ /* 0x000fc600078e0222 */
[----:B---3--:R-:W3:Y:S04]  /*2ad0*/  LDL.64 R32, [R1+0x120] ;  /* 0x0001200001207983 */ /* 0x008ee80000100a00 */
[----:B0-----:R-:W3:Y:S04]  /*2ae0*/  LDL.64 R28, [R1+0x100] ;  /* 0x00010000011c7983 */ /* 0x001ee80000100a00 */
[----:B------:R-:W3:Y:S01]  /*2af0*/  LDG.E.U16 R35, [R34.64] ;  /* 0x0000000422237981 */ /* 0x000ee2000c1e1500 */
[----:B------:R-:W-:Y:S03]  /*2b00*/  HMMA.16816.F32 R52, R72, R46, R52 ;  /* 0x0000002e4834723c */ /* 0x000fe60000001834 */
[----:B------:R-:W-:Y:S04]  /*2b10*/  LDSM.16.M88.4 R36, [R76+0x9400] ;  /* 0x009400004c24783b */ /* 0x000fe80000000200 */
[----:B------:R-:W-:Y:S01]  /*2b20*/  LDSM.16.M88.4 R4, [R76+0x9000] ;  /* 0x009000004c04783b */ /* 0x000fe20000000200 */
[----:B------:R-:W-:Y:S03]  /*2b30*/  HMMA.16816.F32 R60, R16, R48, R60 ;  /* 0x00000030103c723c */ /* 0x000fe6000000183c */
[----:B------:R-:W-:Y:S04]  /*2b40*/  LDSM.16.M88.4 R44, [R76+0xa000] ;  /* 0x00a000004c2c783b */ /* 0x000fe80000000200 */
[----:B------:R-:W-:Y:S04]  /*2b50*/  LDSM.16.M88.4 R84, [R76+0xa800] ;  /* 0x00a800004c54783b */ /* 0x000fe80000000200 */
[----:B----4-:R-:W-:Y:S04]  /*2b60*/  STL [R1+0xe0], R2 ;  /* 0x0000e00201007387 */ /* 0x010fe80000100800 */
[----:B------:R-:W-:Y:S04]  /*2b70*/  STL [R1+0xdc], R0 ;  /* 0x0000dc0001007387 */ /* 0x000fe80000100800 */
[----:B--2---:R-:W-:Y:S04]  /*2b80*/  STL [R1+0xd8], R23 ;  /* 0x0000d81701007387 */ /* 0x004fe80000100800 */
[----:B------:R0:W-:Y:S04]  /*2b90*/  STL [R1+0xd4], R67 ;  /* 0x0000d44301007387 */ /* 0x0001e80000100800 */
[----:B0-----:R0:W2:Y:S01]  /*2ba0*/  LDG.E.U16 R67, [R64.64] ;  /* 0x0000000440437981 */ /* 0x0010a2000c1e1500 */
[----:B------:R-:W-:Y:S03]  /*2bb0*/  HMMA.16816.F32 R72, R72, R58, R92 ;  /* 0x0000003a4848723c */ /* 0x000fe6000000185c */
[----:B------:R-:W1:Y:S01]  /*2bc0*/  LDSM.16.M88.4 R56, [R76+0xb800] ;  /* 0x00b800004c38783b */ /* 0x000e620000000200 */
[----:B------:R-:W-:Y:S01]  /*2bd0*/  IMAD.MOV.U32 R2, RZ, RZ, R50 ;  /* 0x000000ffff027224 */ /* 0x000fe200078e0032 */
[----:B------:R-:W-:-:S02]  /*2be0*/  MOV R0, R51 ;  /* 0x0000003300007202 */ /* 0x000fc40000000f00 */
[----:B------:R-:W-:Y:S04]  /*2bf0*/  STL [R1+0xd0], R66 ;  /* 0x0000d04201007387 */ /* 0x000fe80000100800 */
[----:B------:R-:W-:Y:S01]  /*2c00*/  LDSM.16.M88.4 R92, [R76+0x9800] ;  /* 0x009800004c5c783b */ /* 0x000fe20000000200 */
[----:B-1----:R-:W-:Y:S01]  /*2c10*/  MOV R41, R56 ;  /* 0x0000003800297202 */ /* 0x002fe20000000f00 */
[----:B------:R-:W-:Y:S01]  /*2c20*/  IMAD.MOV.U32 R40, RZ, RZ, R57 ;  /* 0x000000ffff287224 */ /* 0x000fe200078e0039 */
[----:B------:R-:W-:Y:S02]  /*2c30*/  MOV R9, R58 ;  /* 0x0000003a00097202 */ /* 0x000fe40000000f00 */
[----:B------:R-:W-:Y:S02]  /*2c40*/  MOV R8, R59 ;  /* 0x0000003b00087202 */ /* 0x000fe40000000f00 */
[----:B------:R-:W1:Y:S04]  /*2c50*/  LDSM.16.M88.4 R56, [R76+0xbc00] ;  /* 0x00bc00004c38783b */ /* 0x000e680000000200 */
[----:B------:R-:W-:Y:S01]  /*2c60*/  STL [R1+0xcc], R11 ;  /* 0x0000cc0b01007387 */ /* 0x000fe20000100800 */
[----:B---3--:R-:W-:-:S03]  /*2c70*/  IMAD.WIDE R32, R125, 0x2, R32 ;  /* 0x000000027d207825 */ /* 0x008fc600078e0220 */
[----:B------:R3:W-:Y:S01]  /*2c80*/  STL [R1+0x34], R10 ;  /* 0x0000340a01007387 */ /* 0x0007e20000100800 */
[----:B------:R-:W-:-:S03]  /*2c90*/  IMAD.WIDE R30, R125, 0x2, R30 ;  /* 0x000000027d1e7825 */ /* 0x000fc600078e021e */
[----:B------:R-:W4:Y:S01]  /*2ca0*/  LDG.E.U16 R33, [R32.64] ;  /* 0x0000000420217981 */ /* 0x000f22000c1e1500 */
[----:B------:R-:W-:-:S03]  /*2cb0*/  IMAD.WIDE R28, R125, 0x2, R28 ;  /* 0x000000027d1c7825 */ /* 0x000fc600078e021c */
[----:B------:R0:W4:Y:S04]  /*2cc0*/  LDG.E.U16 R30, [R30.64] ;  /* 0x000000041e1e7981 */ /* 0x000128000c1e1500 */
[----:B0-----:R0:W4:Y:S01]  /*2cd0*/  LDG.E.U16 R31, [R28.64] ;  /* 0x000000041c1f7981 */ /* 0x001122000c1e1500 */
[----:B-1----:R-:W-:Y:S01]  /*2ce0*/  MOV R51, R58 ;  /* 0x0000003a00337202 */ /* 0x002fe20000000f00 */
[----:B------:R-:W-:Y:S01]  /*2cf0*/  IMAD.MOV.U32 R50, RZ, RZ, R59 ;  /* 0x000000ffff327224 */ /* 0x000fe200078e003b */
[----:B------:R-:W-:Y:S01]  /*2d00*/  MOV R71, R57 ;  /* 0x0000003900477202 */ /* 0x000fe20000000f00 */
[----:B------:R-:W-:Y:S01]  /*2d10*/  IMAD.MOV.U32 R23, RZ, RZ, R56 ;  /* 0x000000ffff177224 */ /* 0x000fe200078e0038 */
[----:B------:R-:W4:Y:S04]  /*2d20*/  LDL.LU.64 R58, [R1+0x280] ;  /* 0x00028000013a7983 */ /* 0x000f280000300a00 */
[----:B------:R-:W4:Y:S04]  /*2d30*/  LDL.LU.64 R56, [R1+0x278] ;  /* 0x0002780001387983 */ /* 0x000f280000300a00 */
[----:B------:R-:W4:Y:S04]  /*2d40*/  LDL.64 R42, [R1+0x128] ;  /* 0x00012800012a7983 */ /* 0x000f280000100a00 */
[----:B---3--:R-:W3:Y:S04]  /*2d50*/  LDL.64 R10, [R1+0x118] ;  /* 0x00011800010a7983 */ /* 0x008ee80000100a00 */
[----:B------:R-:W3:Y:S04]  /*2d60*/  LDL.LU R64, [R1+0x8] ;  /* 0x0000080001407983 */ /* 0x000ee80000300800 */
[----:B------:R-:W3:Y:S04]  /*2d70*/  LDL.LU R65, [R1+0xc] ;  /* 0x00000c0001417983 */ /* 0x000ee80000300800 */
[----:B------:R-:W3:Y:S04]  /*2d80*/  LDL.LU R66, [R1+0x10] ;  /* 0x0000100001427983 */ /* 0x000ee80000300800 */
[----:B--2---:R1:W-:Y:S04]  /*2d90*/  STL [R1+0x30], R67 ;  /* 0x0000304301007387 */ /* 0x0043e80000100800 */
[----:B-1----:R-:W2:Y:S04]  /*2da0*/  LDL.LU R67, [R1+0x14] ;  /* 0x0000140001437983 */ /* 0x002ea80000300800 */
[----:B------:R1:W-:Y:S04]  /*2db0*/  STL [R1+0x2c], R35 ;  /* 0x00002c2301007387 */ /* 0x0003e80000100800 */
[----:B0-----:R-:W2:Y:S04]  /*2dc0*/  LDL.64 R28, [R1+0x108] ;  /* 0x00010800011c7983 */ /* 0x001ea80000100a00 */
[----:B-1----:R-:W2:Y:S04]  /*2dd0*/  LDL.64 R34, [R1+0xf8] ;  /* 0x0000f80001227983 */ /* 0x002ea80000100a00 */
[----:B----4-:R0:W-:Y:S04]  /*2de0*/  STL [R1+0x28], R33 ;  /* 0x0000282101007387 */ /* 0x0101e80000100800 */
[----:B------:R-:W-:Y:S04]  /*2df0*/  STL [R1+0x18], R31 ;  /* 0x0000181f01007387 */ /* 0x000fe80000100800 */
[----:B------:R3:W-:Y:S01]  /*2e00*/  STL [R1+0x1c], R30 ;  /* 0x00001c1e01007387 */ /* 0x0007e20000100800 */
[----:B0-----:R-:W-:Y:S01]  /*2e10*/  IMAD.WIDE R32, R125, 0x2, R42 ;  /* 0x000000027d207825 */ /* 0x001fe200078e022a */
[----:B------:R-:W-:-:S03]  /*2e20*/  MOV R42, R124 ;  /* 0x0000007c002a7202 */ /* 0x000fc60000000f00 */
[C---:B---3--:R-:W-:Y:S02]  /*2e30*/  IMAD.WIDE R30, R125.reuse, 0x2, R10 ;  /* 0x000000027d1e7825 */ /* 0x048fe400078e020a */
[----:B------:R-:W3:Y:S04]  /*2e40*/  LDL.LU R10, [R1+0x38] ;  /* 0x00003800010a7983 */ /* 0x000ee80000300800 */
[----:B------:R-:W3:Y:S04]  /*2e50*/  LDL.LU R11, [R1+0x3c] ;  /* 0x00003c00010b7983 */ /* 0x000ee80000300800 */
[----:B------:R0:W-:Y:S01]  /*2e60*/  STL [R1+0x1fc], R125 ;  /* 0x0001fc7d01007387 */ /* 0x0001e20000100800 */
[----:B--2---:R-:W-:Y:S03]  /*2e70*/  HMMA.16816.F32 R64, R16, R112, R64 ;  /* 0x000000701040723c */ /* 0x004fe60000001840 */
[----:B------:R1:W2:Y:S01]  /*2e80*/  LDG.E.U16 R112, [R32.64] ;  /* 0x0000000420707981 */ /* 0x0002a2000c1e1500 */
[----:B------:R-:W-:-:S05]  /*2e90*/  IMAD.WIDE R34, R125, 0x2, R34 ;  /* 0x000000027d227825 */ /* 0x000fca00078e0222 */
[----:B------:R1:W4:Y:S02]  /*2ea0*/  LDG.E.U16 R124, [R34.64] ;  /* 0x00000004227c7981 */ /* 0x000324000c1e1500 */
[----:B-1----:R-:W-:Y:S07]  /*2eb0*/  HMMA.16816.F32 R32, R16, R36, R120 ;  /* 0x000000241020723c */ /* 0x002fee0000001878 */
[----:B------:R-:W-:Y:S01]  /*2ec0*/  IMAD.MOV.U32 R120, RZ, RZ, R23 ;  /* 0x000000ffff787224 */ /* 0x000fe200078e0017 */
[----:B------:R-:W-:Y:S01]  /*2ed0*/  MOV R121, R71 ;  /* 0x0000004700797202 */ /* 0x000fe20000000f00 */
[----:B------:R-:W2:Y:S01]  /*2ee0*/  LDL.LU R23, [R1+0x274] ;  /* 0x0002740001177983 */ /* 0x000ea20000300800 */
[----:B------:R-:W-:Y:S01]  /*2ef0*/  MOV R122, R51 ;  /* 0x00000033007a7202 */ /* 0x000fe20000000f00 */
[----:B------:R-:W-:-:S02]  /*2f00*/  IMAD.MOV.U32 R123, RZ, RZ, R50 ;  /* 0x000000ffff7b7224 */ /* 0x000fc400078e0032 */
[----:B------:R-:W4:Y:S04]  /*2f10*/  LDL.LU R71, [R1+0x270] ;  /* 0x0002700001477983 */ /* 0x000f280000300800 */
[----:B------:R-:W4:Y:S04]  /*2f20*/  LDL.LU.64 R50, [R1+0x268] ;  /* 0x0002680001327983 */ /* 0x000f280000300a00 */
[----:B------:R-:W4:Y:S01]  /*2f30*/  LDL.LU.64 R48, [R1+0x260] ;  /* 0x0002600001307983 */ /* 0x000f220000300a00 */
[----:B------:R-:W-:Y:S03]  /*2f40*/  HMMA.16816.F32 R12, R16, R88, R12 ;  /* 0x00000058100c723c */ /* 0x000fe6000000180c */
[----:B------:R-:W1:Y:S04]  /*2f50*/  LDSM.16.M88.4 R88, [R76+0x9c00] ;  /* 0x009c00004c58783b */ /* 0x000e680000000200 */
[----:B------:R-:W3:Y:S01]  /*2f60*/  LDSM.16.MT88.4 R76, [R77+0x6000] ;  /* 0x006000004d4c783b */ /* 0x000ee20000004200 */
[----:B------:R-:W-:Y:S01]  /*2f70*/  IMAD.WIDE R28, R125, 0x2, R28 ;  /* 0x000000027d1c7825 */ /* 0x000fe200078e021c */
[----:B------:R-:W-:-:S02]  /*2f80*/  MOV R43, R3 ;  /* 0x00000003002b7202 */ /* 0x000fc40000000f00 */
[----:B------:R0:W4:Y:S04]  /*2f90*/  LDG.E.U16 R3, [R30.64] ;  /* 0x000000041e037981 */ /* 0x000128000c1e1500 */
[----:B0-----:R0:W4:Y:S01]  /*2fa0*/  LDG.E.U16 R125, [R28.64] ;  /* 0x000000041c7d7981 */ /* 0x001122000c1e1500 */
[C---:B------:R-:W-:Y:S08]  /*2fb0*/  HMMA.16816.F32 R56, R16.reuse, R4, R56 ;  /* 0x000000041038723c */ /* 0x040ff00000001838 */
[----:B0-----:R-:W-:Y:S07]  /*2fc0*/  HMMA.16816.F32 R28, R16, R92, R116 ;  /* 0x0000005c101c723c */ /* 0x001fee0000001874 */
[----:B------:R-:W-:-:S02]  /*2fd0*/  MOV R116, R41 ;  /* 0x0000002900747202 */ /* 0x000fc40000000f00 */
[----:B------:R-:W-:Y:S01]  /*2fe0*/  MOV R117, R40 ;  /* 0x0000002800757202 */ /* 0x000fe20000000f00 */
[----:B------:R-:W-:Y:S01]  /*2ff0*/  HMMA.16816.F32 R52, R16, R80, R52 ;  /* 0x000000501034723c */ /* 0x000fe20000001834 */
[----:B------:R-:W-:Y:S01]  /*3000*/  IMAD.MOV.U32 R118, RZ, RZ, R9 ;  /* 0x000000ffff767224 */ /* 0x000fe200078e0009 */
[----:B------:R-:W-:-:S06]  /*3010*/  MOV R119, R8 ;  /* 0x0000000800777202 */ /* 0x000fcc0000000f00 */
[C---:B-1----:R-:W-:Y:S08]  /*3020*/  HMMA.16816.F32 R24, R16.reuse, R88, R24 ;  /* 0x000000581018723c */ /* 0x042ff00000001818 */
[C---:B------:R-:W-:Y:S08]  /*3030*/  HMMA.16816.F32 R96, R16.reuse, R100, R96 ;  /* 0x000000641060723c */ /* 0x040ff00000001860 */
[----:B------:R-:W-:Y:S08]  /*3040*/  HMMA.16816.F32 R104, R16, R108, R104 ;  /* 0x0000006c1068723c */ /* 0x000ff00000001868 */
[----:B---3--:R-:W-:Y:S08]  /*3050*/  HMMA.16816.F32 R12, R76, R10, R12 ;  /* 0x0000000a4c0c723c */ /* 0x008ff0000000180c */
[C---:B--2---:R-:W-:Y:S08]  /*3060*/  HMMA.16816.F32 R20, R16.reuse, R44, R20 ;  /* 0x0000002c1014723c */ /* 0x044ff00000001814 */
[C---:B----4-:R-:W-:Y:S08]  /*3070*/  HMMA.16816.F32 R68, R16.reuse, R84, R68 ;  /* 0x000000541044723c */ /* 0x050ff00000001844 */
[C---:B------:R-:W-:Y:S08]  /*3080*/  HMMA.16816.F32 R48, R16.reuse, R116, R48 ;  /* 0x000000741030723c */ /* 0x040ff00000001830 */
[----:B------:R-:W-:Y:S01]  /*3090*/  HMMA.16816.F32 R16, R16, R120, R72 ;  /* 0x000000781010723c */ /* 0x000fe20000001848 */
[----:B------:R-:W2:Y:S04]  /*30a0*/  LDL.LU R74, [R1+0x20] ;  /* 0x00002000014a7983 */ /* 0x000ea80000300800 */
[----:B------:R-:W2:Y:S04]  /*30b0*/  LDL.LU R75, [R1+0x24] ;  /* 0x00002400014b7983 */ /* 0x000ea80000300800 */
[----:B------:R0:W-:Y:S04]  /*30c0*/  STL [R1+0x4], R112 ;  /* 0x0000047001007387 */ /* 0x0001e80000100800 */
[----:B------:R-:W3:Y:S04]  /*30d0*/  LDL.LU.64 R10, [R1+0x258] ;  /* 0x00025800010a7983 */ /* 0x000ee80000300a00 */
[----:B------:R-:W3:Y:S01]  /*30e0*/  LDL.LU.64 R8, [R1+0x250] ;  /* 0x0002500001087983 */ /* 0x000ee20000300a00 */
[C---:B------:R-:W-:Y:S08]  /*30f0*/  HMMA.16816.F32 R88, R76.reuse, R90, R24 ;  /* 0x0000005a4c58723c */ /* 0x040ff00000001818 */
[C---:B------:R-:W-:Y:S01]  /*3100*/  HMMA.16816.F32 R36, R76.reuse, R38, R32 ;  /* 0x000000264c24723c */ /* 0x040fe20000001820 */
[----:B------:R-:W-:Y:S07]  /*3110*/  BAR.SYNC.DEFER_BLOCKING 0x0 ;  /* 0x0000000000007b1d */ /* 0x000fee0000010000 */
[C---:B---3--:R-:W-:Y:S01]  /*3120*/  HMMA.16816.F32 R8, R76.reuse, R42, R8 ;  /* 0x0000002a4c08723c */ /* 0x048fe20000001808 */
[----:B------:R-:W2:Y:S04]  /*3130*/  LDL.LU.64 R42, [R1+0x248] ;  /* 0x00024800012a7983 */ /* 0x000ea80000300a00 */
[----:B------:R-:W2:Y:S04]  /*3140*/  LDL.LU.64 R40, [R1+0x240] ;  /* 0x0002400001287983 */ /* 0x000ea80000300a00 */
[----:B------:R-:W3:Y:S01]  /*3150*/  LDL.LU R25, [R1+0xc4] ;  /* 0x0000c40001197983 */ /* 0x000ee20000300800 */
[C---:B------:R-:W-:Y:S08]  /*3160*/  HMMA.16816.F32 R92, R76.reuse, R94, R28 ;  /* 0x0000005e4c5c723c */ /* 0x040ff0000000181c */
[----:B------:R-:W-:Y:S06]  /*3170*/  HMMA.16816.F32 R48, R76, R118, R48 ;  /* 0x000000764c30723c */ /* 0x000fec0000001830 */
[----:B------:R-:W-:-:S02]  /*3180*/  FMUL R28, R8, c[0x0][0x188] ;  /* 0x00006200081c7a20 */ /* 0x000fc40000400000 */
[----:B------:R-:W-:Y:S01]  /*3190*/  FMUL R24, R9, c[0x0][0x188] ;  /* 0x0000620009187a20 */ /* 0x000fe20000400000 */
[C---:B0-----:R-:W-:Y:S08]  /*31a0*/  HMMA.16816.F32 R112, R76.reuse, R114, R64 ;  /* 0x000000724c70723c */ /* 0x041ff00000001840 */
[C---:B------:R-:W-:Y:S08]  /*31b0*/  HMMA.16816.F32 R4, R76.reuse, R6, R56 ;  /* 0x000000064c04723c */ /* 0x040ff00000001838 */
[----:B------:R-:W-:Y:S08]  /*31c0*/  HMMA.16816.F32 R44, R76, R46, R20 ;  /* 0x0000002e4c2c723c */ /* 0x000ff00000001814 */
[----:B------:R-:W-:-:S02]  /*31d0*/  FMUL R22, R112, c[0x0][0x188] ;  /* 0x0000620070167a20 */ /* 0x000fc40000400000 */
[----:B------:R-:W-:Y:S02]  /*31e0*/  FMUL R21, R14, c[0x0][0x188] ;  /* 0x000062000e157a20 */ /* 0x000fe40000400000 */
[----:B------:R-:W-:Y:S02]  /*31f0*/  FMUL R20, R15, c[0x0][0x188] ;  /* 0x000062000f147a20 */ /* 0x000fe40000400000 */
[----:B------:R-:W-:-:S03]  /*3200*/  FMUL R23, R10, c[0x0][0x188] ;  /* 0x000062000a177a20 */ /* 0x000fc60000400000 */
[----:B------:R-:W-:Y:S01]  /*3210*/  FMNMX R21, R21, R20, !PT ;  /* 0x0000001415157209 */ /* 0x000fe20007800000 */
[----:B------:R-:W-:-:S03]  /*3220*/  FMUL R20, R11, c[0x0][0x188] ;  /* 0x000062000b147a20 */ /* 0x000fc60000400000 */
[----:B------:R-:W-:-:S04]  /*3230*/  FMNMX R23, R23, R21, !PT ;  /* 0x0000001517177209 */ /* 0x000fc80007800000 */
[----:B------:R-:W-:Y:S01]  /*3240*/  FMNMX R20, R20, R23, !PT ;  /* 0x0000001714147209 */ /* 0x000fe20007800000 */
[C---:B------:R-:W-:Y:S08]  /*3250*/  HMMA.16816.F32 R52, R76.reuse, R82, R52 ;  /* 0x000000524c34723c */ /* 0x040ff00000001834 */
[C---:B------:R-:W-:Y:S08]  /*3260*/  HMMA.16816.F32 R68, R76.reuse, R86, R68 ;  /* 0x000000564c44723c */ /* 0x040ff00000001844 */
[C---:B------:R-:W-:Y:S08]  /*3270*/  HMMA.16816.F32 R96, R76.reuse, R102, R96 ;  /* 0x000000664c60723c */ /* 0x040ff00000001860 */
[C---:B------:R-:W-:Y:S08]  /*3280*/  HMMA.16816.F32 R104, R76.reuse, R110, R104 ;  /* 0x0000006e4c68723c */ /* 0x040ff00000001868 */
[----:B--2---:R-:W-:Y:S07]  /*3290*/  HMMA.16816.F32 R40, R76, R74, R40 ;  /* 0x0000004a4c28723c */ /* 0x004fee0000001828 */
[----:B------:R-:W-:Y:S01]  /*32a0*/  MOV R74, R2 ;  /* 0x00000002004a7202 */ /* 0x000fe20000000f00 */
[----:B------:R-:W-:-:S02]  /*32b0*/  IMAD.MOV.U32 R75, RZ, RZ, R0 ;  /* 0x000000ffff4b7224 */ /* 0x000fc400078e0000 */
[----:B------:R-:W-:Y:S02]  /*32c0*/  FMUL R2, R12, c[0x0][0x188] ;  /* 0x000062000c027a20 */ /* 0x000fe40000400000 */
[----:B------:R-:W-:-:S03]  /*32d0*/  FMUL R0, R13, c[0x0][0x188] ;  /* 0x000062000d007a20 */ /* 0x000fc60000400000 */
[----:B------:R-:W-:Y:S01]  /*32e0*/  HMMA.16816.F32 R60, R76, R74, R60 ;  /* 0x0000004a4c3c723c */ /* 0x000fe2000000183c */
[----:B------:R-:W2:Y:S04]  /*32f0*/  LDL.LU R75, [R1+0xe0] ;  /* 0x0000e000014b7983 */ /* 0x000ea80000300800 */
[----:B------:R-:W4:Y:S01]  /*3300*/  LDL.LU R108, [R1+0xd8] ;  /* 0x0000d800016c7983 */ /* 0x000f220000300800 */
[----:B------:R-:W-:-:S03]  /*3310*/  FMNMX R0, R2, R0, !PT ;  /* 0x0000000002007209 */ /* 0x000fc60007800000 */
[----:B------:R-:W4:Y:S04]  /*3320*/  LDL.LU R109, [R1+0xd0] ;  /* 0x0000d000016d7983 */ /* 0x000f280000300800 */
[----:B------:R-:W4:Y:S04]  /*3330*/  LDL.LU R100, [R1+0x34] ;  /* 0x0000340001647983 */ /* 0x000f280000300800 */
[----:B------:R-:W4:Y:S04]  /*3340*/  LDL.LU R121, [R1+0x2c] ;  /* 0x00002c0001797983 */ /* 0x000f280000300800 */
        /* <DEDUP_REMOVED lines=11> */
[----:B------:R-:W-:-:S05]  /*3400*/  FMUL R2, R40, c[0x0][0x188] ;  /* 0x0000620028027a20 */ /* 0x000fca0000400000 */
[----:B------:R-:W-:Y:S01]  /*3410*/  FMNMX R0, R2, R0, !PT ;  /* 0x0000000002007209 */ /* 0x000fe20007800000 */
[----:B------:R-:W-:-:S05]  /*3420*/  FMUL R2, R41, c[0x0][0x188] ;  /* 0x0000620029027a20 */ /* 0x000fca0000400000 */
[----:B------:R-:W-:Y:S01]  /*3430*/  FMNMX R0, R2, R0, !PT ;  /* 0x0000000002007209 */ /* 0x000fe20007800000 */
[----:B------:R-:W-:-:S03]  /*3440*/  FMUL R2, R113, c[0x0][0x188] ;  /* 0x0000620071027a20 */ /* 0x000fc60000400000 */
[----:B------:R-:W-:-:S04]  /*3450*/  FMNMX R0, R22, R0, !PT ;  /* 0x0000000016007209 */ /* 0x000fc80007800000 */
[----:B------:R-:W-:Y:S01]  /*3460*/  FMNMX R2, R2, R0, !PT ;  /* 0x0000000002027209 */ /* 0x000fe20007800000 */
[----:B------:R-:W-:Y:S02]  /*3470*/  FMUL R0, R4, c[0x0][0x188] ;  /* 0x0000620004007a20 */ /* 0x000fe40000400000 */
[----:B------:R-:W-:-:S03]  /*3480*/  FMUL R22, R5, c[0x0][0x188] ;  /* 0x0000620005167a20 */ /* 0x000fc60000400000 */
[----:B------:R-:W-:Y:S01]  /*3490*/  FMNMX R0, R0, R2, !PT ;  /* 0x0000000200007209 */ /* 0x000fe20007800000 */
[----:B------:R-:W-:-:S03]  /*34a0*/  FMUL R2, R36, c[0x0][0x188] ;  /* 0x0000620024027a20 */ /* 0x000fc60000400000 */
[----:B------:R-:W-:Y:S01]  /*34b0*/  FMNMX R0, R22, R0, !PT ;  /* 0x0000000016007209 */ /* 0x000fe20007800000 */
[----:B------:R-:W-:-:S03]  /*34c0*/  FMUL R21, R42, c[0x0][0x188] ;  /* 0x000062002a157a20 */ /* 0x000fc60000400000 */
[----:B------:R-:W-:Y:S01]  /*34d0*/  FMNMX R0, R2, R0, !PT ;  /* 0x0000000002007209 */ /* 0x000fe20007800000 */
[----:B------:R-:W-:Y:S01]  /*34e0*/  FMUL R2, R37, c[0x0][0x188] ;  /* 0x0000620025027a20 */ /* 0x000fe20000400000 */
[----:B------:R-:W-:Y:S01]  /*34f0*/  FMNMX R20, R21, R20, !PT ;  /* 0x0000001415147209 */ /* 0x000fe20007800000 */
[----:B------:R-:W-:Y:S02]  /*3500*/  FMUL R23, R43, c[0x0][0x188] ;  /* 0x000062002b177a20 */ /* 0x000fe40000400000 */
[----:B------:R-:W-:Y:S01]  /*3510*/  FMUL R22, R92, c[0x0][0x188] ;  /* 0x000062005c167a20 */ /* 0x000fe20000400000 */
[----:B------:R-:W-:Y:S01]  /*3520*/  FMNMX R0, R2, R0, !PT ;  /* 0x0000000002007209 */ /* 0x000fe20007800000 */
[----:B------:R-:W-:Y:S01]  /*3530*/  FMUL R21, R114, c[0x0][0x188] ;  /* 0x0000620072157a20 */ /* 0x000fe20000400000 */
[----:B------:R-:W-:Y:S01]  /*3540*/  FMNMX R23, R23, R20, !PT ;  /* 0x0000001417177209 */ /* 0x000fe20007800000 */
[----:B------:R-:W-:Y:S01]  /*3550*/  FMUL R2, R93, c[0x0][0x188] ;  /* 0x000062005d027a20 */ /* 0x000fe20000400000 */
[----:B------:R-:W-:Y:S01]  /*3560*/  FMNMX R0, R22, R0, !PT ;  /* 0x0000000016007209 */ /* 0x000fe20007800000 */
[----:B------:R-:W-:Y:S01]  /*3570*/  FMUL R20, R115, c[0x0][0x188] ;  /* 0x0000620073147a20 */ /* 0x000fe20000400000 */
[----:B------:R-:W-:-:S02]  /*3580*/  FMNMX R21, R21, R23, !PT ;  /* 0x0000001715157209 */ /* 0x000fc40007800000 */
        /* <DEDUP_REMOVED lines=16> */
[----:B------:R-:W-:-:S02]  /*3690*/  FMUL R21, R94, c[0x0][0x188] ;  /* 0x000062005e157a20 */ /* 0x000fc40000400000 */
[----:B------:R-:W-:Y:S01]  /*36a0*/  FMUL R22, R52, c[0x0][0x188] ;  /* 0x0000620034167a20 */ /* 0x000fe20000400000 */
[----:B------:R-:W-:Y:S02]  /*36b0*/  FMNMX R23, R23, R20, !PT ;  /* 0x0000001417177209 */ /* 0x000fe40007800000 */
[----:B------:R-:W-:Y:S01]  /*36c0*/  FMNMX R0, R2, R0, !PT ;  /* 0x0000000002007209 */ /* 0x000fe20007800000 */
[----:B------:R-:W-:Y:S01]  /*36d0*/  FMUL R20, R95, c[0x0][0x188] ;  /* 0x000062005f147a20 */ /* 0x000fe20000400000 */
[----:B------:R-:W-:Y:S01]  /*36e0*/  FMNMX R21, R21, R23, !PT ;  /* 0x0000001715157209 */ /* 0x000fe20007800000 */
[----:B------:R-:W-:Y:S01]  /*36f0*/  FMUL R2, R53, c[0x0][0x188] ;  /* 0x0000620035027a20 */ /* 0x000fe20000400000 */
[----:B------:R-:W-:Y:S01]  /*3700*/  FMNMX R0, R22, R0, !PT ;  /* 0x0000000016007209 */ /* 0x000fe20007800000 */
[----:B------:R-:W-:Y:S01]  /*3710*/  FMUL R23, R90, c[0x0][0x188] ;  /* 0x000062005a177a20 */ /* 0x000fe20000400000 */
[----:B------:R-:W-:Y:S02]  /*3720*/  FMNMX R20, R20, R21, !PT ;  /* 0x0000001514147209 */ /* 0x000fe40007800000 */
[----:B------:R-:W-:Y:S01]  /*3730*/  FMNMX R0, R2, R0, !PT ;  /* 0x0000000002007209 */ /* 0x000fe20007800000 */
[----:B------:R-:W-:Y:S01]  /*3740*/  FMUL R2, R68, c[0x0][0x188] ;  /* 0x0000620044027a20 */ /* 0x000fe20000400000 */
[----:B------:R-:W-:Y:S01]  /*3750*/  FMNMX R23, R23, R20, !PT ;  /* 0x0000001417177209 */ /* 0x000fe20007800000 */
[----:B------:R-:W-:-:S02]  /*3760*/  FMUL R21, R91, c[0x0][0x188] ;  /* 0x000062005b157a20 */ /* 0x000fc40000400000 */
        /* <DEDUP_REMOVED lines=13> */
[----:B------:R-:W-:Y:S02]  /*3840*/  HMMA.16816.F32 R76, R76, R122, R16 ;  /* 0x0000007a4c4c723c */ /* 0x000fe40000001810 */
[----:B------:R-:W-:-:S02]  /*3850*/  FMNMX R21, R21, R23, !PT ;  /* 0x0000001715157209 */ /* 0x000fc40007800000 */
[----:B------:R-:W-:-:S03]  /*3860*/  FMNMX R0, R2, R0, !PT ;  /* 0x0000000002007209 */ /* 0x000fc60007800000 */
[----:B------:R-:W-:Y:S01]  /*3870*/  FMUL R16, R104, c[0x0][0x188] ;  /* 0x0000620068107a20 */ /* 0x000fe20000400000 */
[----:B------:R-:W-:Y:S01]  /*3880*/  FMNMX R20, R20, R21, !PT ;  /* 0x0000001514147209 */ /* 0x000fe20007800000 */
[----:B------:R-:W-:Y:S02]  /*3890*/  FMUL R17, R70, c[0x0][0x188] ;  /* 0x0000620046117a20 */ /* 0x000fe40000400000 */
        /* <DEDUP_REMOVED lines=13> */
[----:B------:R-:W-:Y:S02]  /*3970*/  FMUL R2, R48, c[0x0][0x188] ;  /* 0x0000620030027a20 */ /* 0x000fe40000400000 */
        /* <DEDUP_REMOVED lines=14> */
[----:B------:R-:W-:-:S02]  /*3a60*/  FMNMX R2, R2, R16, !PT ;  /* 0x0000001002027209 */ /* 0x000fc40007800000 */
[----:B------:R-:W-:-:S03]  /*3a70*/  FMNMX R18, R0, R17, !PT ;  /* 0x0000001100127209 */ /* 0x000fc60007800000 */
[----:B------:R-:W0:Y:S01]  /*3a80*/  SHFL.BFLY PT, R0, R2, 0x2, 0x1f ;  /* 0x0c401f0002007f89 */ /* 0x000e2200000e0000 */
[----:B------:R-:W-:Y:S02]  /*3a90*/  FMUL R16, R50, c[0x0][0x188] ;  /* 0x0000620032107a20 */ /* 0x000fe40000400000 */
[----:B------:R-:W-:-:S03]  /*3aa0*/  FMUL R17, R51, c[0x0][0x188] ;  /* 0x0000620033117a20 */ /* 0x000fc60000400000 */
[----:B------:R-:W-:Y:S01]  /*3ab0*/  FMNMX R18, R16, R18, !PT ;  /* 0x0000001210127209 */ /* 0x000fe20007800000 */
[----:B------:R-:W-:-:S03]  /*3ac0*/  FMUL R16, R78, c[0x0][0x188] ;  /* 0x000062004e107a20 */ /* 0x000fc60000400000 */
[----:B------:R-:W-:Y:S01]  /*3ad0*/  FMNMX R17, R17, R18, !PT ;  /* 0x0000001211117209 */ /* 0x000fe20007800000 */
[----:B------:R-:W-:-:S03]  /*3ae0*/  FMUL R18, R79, c[0x0][0x188] ;  /* 0x000062004f127a20 */ /* 0x000fc60000400000 */
[----:B------:R-:W-:-:S04]  /*3af0*/  FMNMX R16, R16, R17, !PT ;  /* 0x0000001110107209 */ /* 0x000fc80007800000 */
[----:B------:R-:W-:Y:S02]  /*3b00*/  FMNMX R18, R18, R16, !PT ;  /* 0x0000001012127209 */ /* 0x000fe40007800000 */
[----:B0-----:R-:W-:-:S05]  /*3b10*/  FMNMX R0, R2, R0, !PT ;  /* 0x0000000002007209 */ /* 0x001fca0007800000 */
[----:B------:R-:W0:Y:S04]  /*3b20*/  SHFL.BFLY PT, R2, R0, 0x1, 0x1f ;  /* 0x0c201f0000027f89 */ /* 0x000e2800000e0000 */
[----:B------:R-:W1:Y:S04]  /*3b30*/  SHFL.BFLY PT, R16, R18, 0x2, 0x1f ;  /* 0x0c401f0012107f89 */ /* 0x000e6800000e0000 */
[----:B------:R-:W1:Y:S01]  /*3b40*/  S2R R84, SR_TID.X ;  /* 0x0000000000547919 */ /* 0x000e620000002100 */
[----:B0-----:R-:W-:-:S04]  /*3b50*/  FMNMX R0, R0, R2, !PT ;  /* 0x0000000200007209 */ /* 0x001fc80007800000 */
[----:B---3--:R-:W-:Y:S02]  /*3b60*/  FMNMX R0, R0, R25, !PT ;  /* 0x0000001900007209 */ /* 0x008fe40007800000 */
[----:B-1----:R-:W-:-:S03]  /*3b70*/  FMNMX R16, R18, R16, !PT ;  /* 0x0000001012107209 */ /* 0x002fc60007800000 */
[--C-:B------:R-:W-:Y:S01]  /*3b80*/  FFMA R8, R8, c[0x0][0x188], -R0.reuse ;  /* 0x0000620008087a23 */ /* 0x100fe20000000800 */
[C---:B------:R-:W-:Y:S01]  /*3b90*/  LOP3.LUT R85, R84.reuse, 0x1ff, RZ, 0xc0, !PT ;  /* 0x000001ff54557812 */ /* 0x040fe200078ec0ff */
[----:B------:R-:W0:Y:S01]  /*3ba0*/  SHFL.BFLY PT, R17, R16, 0x1, 0x1f ;  /* 0x0c201f0010117f89 */ /* 0x000e2200000e0000 */
[----:B------:R-:W-:Y:S01]  /*3bb0*/  LOP3.LUT R23, R84, 0x180, RZ, 0xc0, !PT ;  /* 0x0000018054177812 */ /* 0x000fe200078ec0ff */
[----:B------:R-:W-:Y:S02]  /*3bc0*/  FMUL R8, R8, 1.4426950216293334961 ;  /* 0x3fb8aa3b08087820 */ /* 0x000fe40000400000 */
[----:B------:R-:W-:Y:S01]  /*3bd0*/  FFMA R9, R9, c[0x0][0x188], -R0 ;  /* 0x0000620009097a23 */ /* 0x000fe20000000800 */
[----:B------:R-:W-:Y:S01]  /*3be0*/  STL [R1+0x238], R70 ;  /* 0x0002384601007387 */ /* 0x000fe20000100800 */
[----:B------:R-:W-:Y:S02]  /*3bf0*/  SHF.R.U32.HI R23, RZ, 0x3, R23 ;  /* 0x00000003ff177819 */ /* 0x000fe40000011617 */
[----:B------:R-:W-:Y:S01]  /*3c00*/  SHF.L.U32 R22, R85, 0x1, RZ ;  /* 0x0000000155167819 */ /* 0x000fe200000006ff */
[----:B------:R1:W-:Y:S01]  /*3c10*/  STL [R1+0x234], R71 ;  /* 0x0002344701007387 */ /* 0x0003e20000100800 */
[----:B------:R-:W-:-:S02]  /*3c20*/  LOP3.LUT R26, R84, 0x180, RZ, 0xc0, !PT ;  /* 0x00000180541a7812 */ /* 0x000fc400078ec0ff */
[----:B------:R-:W-:Y:S02]  /*3c30*/  LOP3.LUT R22, R22, R23, RZ, 0x3c, !PT ;  /* 0x0000001716167212 */ /* 0x000fe400078e3cff */
[----:B------:R-:W-:Y:S01]  /*3c40*/  SHF.R.U32.HI R26, RZ, 0x3, R26 ;  /* 0x00000003ff1a7819 */ /* 0x000fe2000001161a */
[----:B-1----:R1:W-:Y:S01]  /*3c50*/  MUFU.EX2 R71, R8 ;  /* 0x0000000800477308 */ /* 0x0023e20000000800 */
[----:B------:R-:W-:Y:S01]  /*3c60*/  STL [R1+0x22c], R98 ;  /* 0x00022c6201007387 */ /* 0x000fe20000100800 */
[----:B-1----:R-:W-:Y:S02]  /*3c70*/  FMUL R8, R9, 1.4426950216293334961 ;  /* 0x3fb8aa3b09087820 */ /* 0x002fe40000400000 */
[----:B------:R-:W-:Y:S01]  /*3c80*/  FADD R9, -R0, R25 ;  /* 0x0000001900097221 */ /* 0x000fe20000000100 */
[----:B------:R-:W-:Y:S01]  /*3c90*/  SHF.L.U32 R25, R85, 0x1, RZ ;  /* 0x0000000155197819 */ /* 0x000fe200000006ff */
[----:B------:R-:W-:-:S03]  /*3ca0*/  FFMA R2, R12, c[0x0][0x188], -R0 ;  /* 0x000062000c027a23 */ /* 0x000fc60000000800 */
[----:B------:R-:W-:Y:S01]  /*3cb0*/  LOP3.LUT R25, R25, R26, RZ, 0x3c, !PT ;  /* 0x0000001a19197212 */ /* 0x000fe200078e3cff */
[----:B--2---:R-:W-:Y:S04]  /*3cc0*/  STS.U16 [R22+0x8000], R75 ;  /* 0x0080004b16007388 */ /* 0x004fe80000000400 */
[----:B----4-:R-:W-:Y:S01]  /*3cd0*/  STS.U16 [R22+0x8800], R108 ;  /* 0x0088006c16007388 */ /* 0x010fe20000000400 */
[----:B------:R-:W-:-:S03]  /*3ce0*/  LOP3.LUT R25, R25, 0x40, RZ, 0x3c, !PT ;  /* 0x0000004019197812 */ /* 0x000fc600078e3cff */
[----:B------:R-:W-:Y:S01]  /*3cf0*/  STL [R1+0x228], R99 ;  /* 0x0002286301007387 */ /* 0x000fe20000100800 */
[----:B------:R-:W-:-:S03]  /*3d00*/  FMUL R2, R2, 1.4426950216293334961 ;  /* 0x3fb8aa3b02027820 */ /* 0x000fc60000400000 */
[----:B------:R-:W-:Y:S04]  /*3d10*/  STS.U16 [R22+0x9000], R109 ;  /* 0x0090006d16007388 */ /* 0x000fe80000000400 */
[----:B------:R-:W-:Y:S04]  /*3d20*/  STL [R1+0x200], R106 ;  /* 0x0002006a01007387 */ /* 0x000fe80000100800 */
[----:B------:R-:W-:Y:S04]  /*3d30*/  STS.U16 [R22+0x9800], R100 ;  /* 0x0098006416007388 */ /* 0x000fe80000000400 */
[----:B------:R-:W-:Y:S04]  /*3d40*/  STL [R1+0x214], R49 ;  /* 0x0002143101007387 */ /* 0x000fe80000100800 */
[----:B------:R-:W-:Y:S04]  /*3d50*/  STS.U16 [R22+0xa000], R121 ;  /* 0x00a0007916007388 */ /* 0x000fe80000000400 */
[----:B------:R-:W-:Y:S04]  /*3d60*/  STL [R1+0x204], R107 ;  /* 0x0002046b01007387 */ /* 0x000fe80000100800 */
[----:B------:R-:W-:Y:S01]  /*3d70*/  STS.U16 [R22+0xa800], R101 ;  /* 0x00a8006516007388 */ /* 0x000fe20000000400 */
[----:B------:R0:W-:Y:S03]  /*3d80*/  MUFU.EX2 R123, R2 ;  /* 0x00000002007b7308 */ /* 0x0001e60000000800 */
[----:B------:R-:W-:Y:S04]  /*3d90*/  STL [R1+0x208], R76 ;  /* 0x0002084c01007387 */ /* 0x000fe80000100800 */
[----:B------:R-:W-:Y:S04]  /*3da0*/  STS.U16 [R22+0xb000], R80 ;  /* 0x00b0005016007388 */ /* 0x000fe80000000400 */
[----:B------:R-:W-:Y:S01]  /*3db0*/  STL [R1+0x20c], R62 ;  /* 0x00020c3e01007387 */ /* 0x000fe20000100800 */
[----:B0-----:R-:W-:-:S03]  /*3dc0*/  FMNMX R2, R16, R17, !PT ;  /* 0x0000001110027209 */ /* 0x001fc60007800000 */
[----:B------:R-:W-:Y:S04]  /*3dd0*/  STS.U16 [R22+0xb800], R81 ;  /* 0x00b8005116007388 */ /* 0x000fe80000000400 */
[----:B------:R-:W-:Y:S04]  /*3de0*/  STL [R1+0x210], R77 ;  /* 0x0002104d01007387 */ /* 0x000fe80000100800 */
[----:B------:R-:W-:Y:S04]  /*3df0*/  STS.U16 [R25+0x8400], R116 ;  /* 0x0084007419007388 */ /* 0x000fe80000000400 */
[----:B------:R-:W-:Y:S04]  /*3e00*/  STL [R1+0x218], R63 ;  /* 0x0002183f01007387 */ /* 0x000fe80000100800 */
[----:B------:R-:W-:Y:S04]  /*3e10*/  STS.U16 [R25+0x8c00], R117 ;  /* 0x008c007519007388 */ /* 0x000fe80000000400 */
[----:B------:R-:W-:Y:S04]  /*3e20*/  STL [R1+0x21c], R50 ;  /* 0x00021c3201007387 */ /* 0x000fe80000100800 */
[----:B------:R-:W-:Y:S01]  /*3e30*/  STS.U16 [R25+0x9400], R118 ;  /* 0x0094007619007388 */ /* 0x000fe20000000400 */
[----:B------:R-:W-:-:S03]  /*3e40*/  FMNMX R2, R2, R24, !PT ;  /* 0x0000001802027209 */ /* 0x000fc60007800000 */
[----:B------:R-:W-:Y:S04]  /*3e50*/  STL [R1+0x220], R51 ;  /* 0x0002203301007387 */ /* 0x000fe80000100800 */
[----:B------:R-:W-:Y:S04]  /*3e60*/  STS.U16 [R25+0x9c00], R119 ;  /* 0x009c007719007388 */ /* 0x000fe80000000400 */
[----:B------:R-:W-:Y:S04]  /*3e70*/  STL [R1+0x224], R78 ;  /* 0x0002244e01007387 */ /* 0x000fe80000100800 */
[----:B------:R-:W-:Y:S04]  /*3e80*/  STS.U16 [R25+0xa400], R120 ;  /* 0x00a4007819007388 */ /* 0x000fe80000000400 */
[----:B------:R-:W-:Y:S04]  /*3e90*/  STL [R1+0x230], R79 ;  /* 0x0002304f01007387 */ /* 0x000fe80000100800 */
[----:B------:R0:W-:Y:S01]  /*3ea0*/  STS.U16 [R25+0xac00], R3 ;  /* 0x00ac000319007388 */ /* 0x0001e20000000400 */
[----:B------:R-:W-:-:S03]  /*3eb0*/  FFMA R15, R15, c[0x0][0x188], -R2 ;  /* 0x000062000f0f7a23 */ /* 0x000fc60000000802 */
[----:B0-----:R-:W2:Y:S01]  /*3ec0*/  LDL.LU R3, [R1+0x23c] ;  /* 0x00023c0001037983 */ /* 0x001ea20000300800 */
[----:B------:R-:W-:Y:S02]  /*3ed0*/  FMUL R15, R15, 1.4426950216293334961 ;  /* 0x3fb8aa3b0f0f7820 */ /* 0x000fe40000400000 */
[----:B------:R-:W-:Y:S01]  /*3ee0*/  FFMA R14, R14, c[0x0][0x188], -R2 ;  /* 0x000062000e0e7a23 */ /* 0x000fe20000000802 */
[----:B------:R-:W3:Y:S01]  /*3ef0*/  LDL.LU R23, [R1+0x40] ;  /* 0x0000400001177983 */ /* 0x000ee20000300800 */
[----:B------:R-:W0:Y:S01]  /*3f00*/  MUFU.EX2 R19, R15 ;  /* 0x0000000f00137308 */ /* 0x000e220000000800 */
[----:B------:R-:W-:Y:S02]  /*3f10*/  FFMA R13, R13, c[0x0][0x188], -R0 ;  /* 0x000062000d0d7a23 */ /* 0x000fe40000000800 */
[----:B------:R-:W-:Y:S01]  /*3f20*/  FMUL R14, R14, 1.4426950216293334961 ;  /* 0x3fb8aa3b0e0e7820 */ /* 0x000fe20000400000 */
[----:B------:R-:W4:Y:S01]  /*3f30*/  LDL.LU R22, [R1+0x44] ;  /* 0x0000440001167983 */ /* 0x000f220000300800 */
[----:B------:R-:W-:-:S03]  /*3f40*/  FMUL R13, R13, 1.4426950216293334961 ;  /* 0x3fb8aa3b0d0d7820 */ /* 0x000fc60000400000 */
[----:B------:R-:W4:Y:S01]  /*3f50*/  LDL.LU R21, [R1+0x48] ;  /* 0x0000480001157983 */ /* 0x000f220000300800 */
[----:B------:R1:W-:Y:S03]  /*3f60*/  MUFU.EX2 R70, R14 ;  /* 0x0000000e00467308 */ /* 0x0003e60000000800 */
[----:B------:R-:W4:Y:S04]  /*3f70*/  LDL.LU R20, [R1+0x4c] ;  /* 0x00004c0001147983 */ /* 0x000f280000300800 */
[----:B0-----:R-:W-:Y:S01]  /*3f80*/  STL [R1], R19 ;  /* 0x0000001301007387 */ /* 0x001fe20000100800 */
[----:B------:R0:W0:Y:S03]  /*3f90*/  MUFU.EX2 R122, R13 ;  /* 0x0000000d007a7308 */ /* 0x0000260000000800 */
[----:B------:R-:W4:Y:S04]  /*3fa0*/  LDL.LU R15, [R1+0x50] ;  /* 0x00005000010f7983 */ /* 0x000f280000300800 */
[----:B-1----:R-:W4:Y:S04]  /*3fb0*/  LDL.LU R14, [R1+0x54] ;  /* 0x00005400010e7983 */ /* 0x002f280000300800 */
[----:B0-----:R-:W4:Y:S04]  /*3fc0*/  LDL.LU R13, [R1+0x58] ;  /* 0x00005800010d7983 */ /* 0x001f280000300800 */
[----:B------:R-:W4:Y:S01]  /*3fd0*/  LDL.LU R12, [R1+0x5c] ;  /* 0x00005c00010c7983 */ /* 0x000f220000300800 */
[----:B------:R0:W1:Y:S03]  /*3fe0*/  MUFU.EX2 R79, R8 ;  /* 0x00000008004f7308 */ /* 0x0000660000000800 */
[----:B------:R-:W4:Y:S04]  /*3ff0*/  LDL.LU R18, [R1+0x60] ;  /* 0x0000600001127983 */ /* 0x000f280000300800 */
[----:B------:R-:W4:Y:S01]  /*4000*/  LDL.LU R17, [R1+0x64] ;  /* 0x0000640001117983 */ /* 0x000f220000300800 */
[----:B0-----:R-:W-:-:S03]  /*4010*/  FFMA R8, R10, c[0x0][0x188], -R2 ;  /* 0x000062000a087a23 */ /* 0x001fc60000000802 */
[----:B------:R-:W4:Y:S04]  /*4020*/  LDL.LU R16, [R1+0x68] ;  /* 0x0000680001107983 */ /* 0x000f280000300800 */
[----:B------:R-:W4:Y:S04]  /*4030*/  LDL.LU R10, [R1+0x6c] ;  /* 0x00006c00010a7983 */ /* 0x000f280000300800 */
[----:B------:R-:W-:Y:S04]  /*4040*/  STS.U16 [R25+0xb400], R125 ;  /* 0x00b4007d19007388 */ /* 0x000fe80000000400 */
[----:B------:R-:W-:Y:S04]  /*4050*/  STS.U16 [R25+0xbc00], R124 ;  /* 0x00bc007c19007388 */ /* 0x000fe80000000400 */
[----:B------:R-:W-:Y:S01]  /*4060*/  BAR.SYNC.DEFER_BLOCKING 0x0 ;  /* 0x0000000000007b1d */ /* 0x000fe20000010000 */
[----:B------:R-:W-:-:S02]  /*4070*/  FMUL R9, R9, 1.4426950216293334961 ;  /* 0x3fb8aa3b09097820 */ /* 0x000fc40000400000 */
[----:B------:R-:W-:-:S03]  /*4080*/  FFMA R11, R11, c[0x0][0x188], -R2 ;  /* 0x000062000b0b7a23 */ /* 0x000fc60000000802 */
[----:B------:R0:W-:Y:S01]  /*4090*/  MUFU.EX2 R121, R9 ;  /* 0x0000000900797308 */ /* 0x0001e20000000800 */
[----:B------:R-:W-:Y:S02]  /*40a0*/  FMUL R8, R8, 1.4426950216293334961 ;  /* 0x3fb8aa3b08087820 */ /* 0x000fe40000400000 */
[----:B------:R-:W-:Y:S02]  /*40b0*/  FMUL R11, R11, 1.4426950216293334961 ;  /* 0x3fb8aa3b0b0b7820 */ /* 0x000fe40000400000 */
[----:B0-----:R-:W-:-:S04]  /*40c0*/  FADD R9, -R2, R24 ;  /* 0x0000001802097221 */ /* 0x001fc80000000100 */
[----:B------:R-:W-:Y:S01]  /*40d0*/  FMUL R9, R9, 1.4426950216293334961 ;  /* 0x3fb8aa3b09097820 */ /* 0x000fe20000400000 */
[----:B------:R-:W0:Y:S08]  /*40e0*/  MUFU.EX2 R8, R8 ;  /* 0x0000000800087308 */ /* 0x000e300000000800 */
[----:B------:R0:W-:Y:S08]  /*40f0*/  MUFU.EX2 R120, R9 ;  /* 0x0000000900787308 */ /* 0x0001f00000000800 */
[----:B------:R-:W1:Y:S01]  /*4100*/  MUFU.EX2 R98, R11 ;  /* 0x0000000b00627308 */ /* 0x000e620000000800 */
[----:B------:R-:W-:Y:S01]  /*4110*/  F2FP.PACK_AB R108, R122, R123 ;  /* 0x0000007b7a6c723e */ /* 0x000fe200000000ff */
[----:B0-----:R-:W-:Y:S01]  /*4120*/  FFMA R9, R41, c[0x0][0x188], -R0 ;  /* 0x0000620029097a23 */ /* 0x001fe20000000800 */
[----:B-1----:R-:W-:-:S02]  /*4130*/  F2FP.PACK_AB R110, R79, R71 ;  /* 0x000000474f6e723e */ /* 0x002fc400000000ff */
[----:B------:R-:W-:Y:S01]  /*4140*/  F2FP.PACK_AB R109, R19, R70 ;  /* 0x00000046136d723e */ /* 0x000fe200000000ff */
[----:B------:R-:W-:Y:S01]  /*4150*/  STL [R1+0x4], R8 ;  /* 0x0000040801007387 */ /* 0x000fe20000100800 */
[----:B------:R-:W-:Y:S01]  /*4160*/  FMUL R9, R9, 1.4426950216293334961 ;  /* 0x3fb8aa3b09097820 */ /* 0x000fe20000400000 */
[----:B------:R-:W-:-:S03]  /*4170*/  F2FP.PACK_AB R111, R98, R8 ;  /* 0x00000008626f723e */ /* 0x000fc600000000ff */
[----:B------:R0:W-:Y:S01]  /*4180*/  MUFU.EX2 R99, R9 ;  /* 0x0000000900637308 */ /* 0x0001e20000000800 */
[----:B--2---:R-:W1:Y:S04]  /*4190*/  LDSM.16.M88.4 R32, [R3+0x8800] ;  /* 0x008800000320783b */ /* 0x004e680000000200 */
[----:B------:R-:W2:Y:S01]  /*41a0*/  LDSM.16.M88.4 R28, [R3+0x9000] ;  /* 0x00900000031c783b */ /* 0x000ea20000000200 */
[----:B---3--:R-:W-:-:S03]  /*41b0*/  FMUL R64, R121, R23 ;  /* 0x0000001779407220 */ /* 0x008fc60000400000 */
[----:B------:R-:W3:Y:S01]  /*41c0*/  LDL.LU R23, [R1+0x70] ;  /* 0x0000700001177983 */ /* 0x000ee20000300800 */
[----:B----4-:R-:W-:-:S03]  /*41d0*/  FMUL R65, R121, R22 ;  /* 0x0000001679417220 */ /* 0x010fc60000400000 */
[----:B------:R-:W4:Y:S01]  /*41e0*/  LDL.LU R22, [R1+0x74] ;  /* 0x0000740001167983 */ /* 0x000f220000300800 */
[----:B------:R-:W-:-:S03]  /*41f0*/  FMUL R66, R120, R21 ;  /* 0x0000001578427220 */ /* 0x000fc60000400000 */
[----:B------:R-:W4:Y:S01]  /*4200*/  LDL.LU R21, [R1+0x78] ;  /* 0x0000780001157983 */ /* 0x000f220000300800 */
[----:B------:R-:W-:-:S03]  /*4210*/  FMUL R67, R120, R20 ;  /* 0x0000001478437220 */ /* 0x000fc60000400000 */
[----:B------:R-:W4:Y:S04]  /*4220*/  LDL.LU R20, [R1+0x7c] ;  /* 0x00007c0001147983 */ /* 0x000f280000300800 */
[----:B------:R-:W-:Y:S01]  /*4230*/  LDSM.16.M88.4 R24, [R3+0x9800] ;  /* 0x009800000318783b */ /* 0x000fe20000000200 */
[----:B------:R-:W-:-:S03]  /*4240*/  FMUL R72, R121, R15 ;  /* 0x0000000f79487220 */ /* 0x000fc60000400000 */
[----:B------:R-:W2:Y:S01]  /*4250*/  LDSM.16.M88.4 R116, [R3+0x8000] ;  /* 0x008000000374783b */ /* 0x000ea20000000200 */
[----:B------:R-:W-:Y:S02]  /*4260*/  FMUL R73, R121, R14 ;  /* 0x0000000e79497220 */ /* 0x000fe40000400000 */
[C---:B------:R-:W-:Y:S02]  /*4270*/  FMUL R74, R120.reuse, R13 ;  /* 0x0000000d784a7220 */ /* 0x040fe40000400000 */
[C---:B------:R-:W-:Y:S02]  /*4280*/  FMUL R75, R120.reuse, R12 ;  /* 0x0000000c784b7220 */ /* 0x040fe40000400000 */
[----:B------:R-:W2:Y:S05]  /*4290*/  LDSM.16.M88.4 R12, [R3+0xa000] ;  /* 0x00a00000030c783b */ /* 0x000eaa0000000200 */
[----:B-1----:R-:W-:Y:S01]  /*42a0*/  HMMA.16816.F32 R72, R108, R32, R72 ;  /* 0x000000206c48723c */ /* 0x002fe20000001848 */
[----:B------:R-:W4:Y:S04]  /*42b0*/  LDL.LU R32, [R1+0x80] ;  /* 0x0000800001207983 */ /* 0x000f280000300800 */
[----:B------:R-:W4:Y:S01]  /*42c0*/  LDL.LU R11, [R1+0x84] ;  /* 0x00008400010b7983 */ /* 0x000f220000300800 */
[----:B------:R-:W-:-:S03]  /*42d0*/  FMUL R87, R120, R10 ;  /* 0x0000000a78577220 */ /* 0x000fc60000400000 */
[----:B------:R-:W4:Y:S04]  /*42e0*/  LDL.LU R10, [R1+0x88] ;  /* 0x00008800010a7983 */ /* 0x000f280000300800 */
[----:B0-----:R-:W4:Y:S04]  /*42f0*/  LDL.LU R9, [R1+0x8c] ;  /* 0x00008c0001097983 */ /* 0x001f280000300800 */
[----:B------:R-:W4:Y:S04]  /*4300*/  LDL.LU R100, [R1+0x90] ;  /* 0x0000900001647983 */ /* 0x000f280000300800 */
[----:B------:R-:W4:Y:S04]  /*4310*/  LDL.LU R101, [R1+0x94] ;  /* 0x0000940001657983 */ /* 0x000f280000300800 */
[----:B------:R-:W4:Y:S04]  /*4320*/  LDL.LU R102, [R1+0x98] ;  /* 0x0000980001667983 */ /* 0x000f280000300800 */
[----:B------:R-:W4:Y:S01]  /*4330*/  LDL.LU R78, [R1+0x9c] ;  /* 0x00009c00014e7983 */ /* 0x000f220000300800 */
[----:B------:R-:W-:-:S03]  /*4340*/  FMUL R84, R121, R18 ;  /* 0x0000001279547220 */ /* 0x000fc60000400000 */
[----:B------:R-:W4:Y:S01]  /*4350*/  LDL.LU R106, [R1+0xa0] ;  /* 0x0000a000016a7983 */ /* 0x000f220000300800 */
[----:B------:R-:W-:-:S03]  /*4360*/  FMUL R85, R121, R17 ;  /* 0x0000001179557220 */ /* 0x000fc60000400000 */
[----:B------:R-:W4:Y:S01]  /*4370*/  LDL.LU R76, [R1+0xa4] ;  /* 0x0000a400014c7983 */ /* 0x000f220000300800 */
[----:B------:R-:W-:-:S03]  /*4380*/  FMUL R86, R120, R16 ;  /* 0x0000001078567220 */ /* 0x000fc60000400000 */
[----:B------:R-:W4:Y:S04]  /*4390*/  LDL.LU R50, [R1+0xa8] ;  /* 0x0000a80001327983 */ /* 0x000f280000300800 */
[----:B------:R-:W4:Y:S01]  /*43a0*/  LDL.LU R49, [R1+0xac] ;  /* 0x0000ac0001317983 */ /* 0x000f220000300800 */
[----:B--2---:R-:W-:Y:S03]  /*43b0*/  HMMA.16816.F32 R84, R108, R28, R84 ;  /* 0x0000001c6c54723c */ /* 0x004fe60000001854 */
[----:B------:R-:W2:Y:S04]  /*43c0*/  LDL.LU R62, [R1+0xb0] ;  /* 0x0000b000013e7983 */ /* 0x000ea80000300800 */
[----:B------:R-:W2:Y:S04]  /*43d0*/  LDL.LU R33, [R1+0xb8] ;  /* 0x0000b80001217983 */ /* 0x000ea80000300800 */
[----:B------:R-:W2:Y:S04]  /*43e0*/  LDL.LU R29, [R1+0xb4] ;  /* 0x0000b400011d7983 */ /* 0x000ea80000300800 */
[----:B------:R-:W2:Y:S01]  /*43f0*/  LDL.LU R28, [R1+0xbc] ;  /* 0x0000bc00011c7983 */ /* 0x000ea20000300800 */
[----:B------:R-:W-:-:S02]  /*4400*/  FFMA R8, R112, c[0x0][0x188], -R0 ;  /* 0x0000620070087a23 */ /* 0x000fc40000000800 */
[----:B------:R-:W-:Y:S01]  /*4410*/  FFMA R4, R4, c[0x0][0x188], -R0 ;  /* 0x0000620004047a23 */ /* 0x000fe20000000800 */
[----:B------:R-:W0:Y:S01]  /*4420*/  LDSM.16.M88.4 R16, [R3+0xa800] ;  /* 0x00a800000310783b */ /* 0x000e220000000200 */
[----:B------:R-:W-:-:S04]  /*4430*/  FMUL R8, R8, 1.4426950216293334961 ;  /* 0x3fb8aa3b08087820 */ /* 0x000fc80000400000 */
[----:B------:R-:W-:Y:S01]  /*4440*/  MUFU.EX2 R51, R8 ;  /* 0x0000000800337308 */ /* 0x000fe20000000800 */
[----:B------:R-:W-:-:S07]  /*4450*/  FMUL R4, R4, 1.4426950216293334961 ;  /* 0x3fb8aa3b04047820 */ /* 0x000fce0000400000 */
[----:B------:R1:W-:Y:S01]  /*4460*/  MUFU.EX2 R77, R4 ;  /* 0x00000004004d7308 */ /* 0x0003e20000000800 */
[----:B------:R-:W-:Y:S02]  /*4470*/  FFMA R40, R40, c[0x0][0x188], -R0 ;  /* 0x0000620028287a23 */ /* 0x000fe40000000800 */
[----:B-1----:R-:W-:-:S04]  /*4480*/  FFMA R4, R43, c[0x0][0x188], -R2 ;  /* 0x000062002b047a23 */ /* 0x002fc80000000802 */
[----:B------:R-:W-:Y:S02]  /*4490*/  FMUL R4, R4, 1.4426950216293334961 ;  /* 0x3fb8aa3b04047820 */ /* 0x000fe40000400000 */
[----:B------:R-:W-:Y:S02]  /*44a0*/  FFMA R113, R113, c[0x0][0x188], -R0 ;  /* 0x0000620071717a23 */ /* 0x000fe40000000800 */
[----:B------:R-:W-:Y:S02]  /*44b0*/  FFMA R114, R114, c[0x0][0x188], -R2 ;  /* 0x0000620072727a23 */ /* 0x000fe40000000802 */
[----:B------:R-:W-:Y:S01]  /*44c0*/  FMUL R40, R40, 1.4426950216293334961 ;  /* 0x3fb8aa3b28287820 */ /* 0x000fe20000400000 */
[----:B------:R-:W-:Y:S01]  /*44d0*/  HMMA.16816.F32 R64, R108, R116, R64 ;  /* 0x000000746c40723c */ /* 0x000fe20000001840 */
[----:B------:R-:W-:Y:S02]  /*44e0*/  FMUL R113, R113, 1.4426950216293334961 ;  /* 0x3fb8aa3b71717820 */ /* 0x000fe40000400000 */
[----:B------:R-:W-:Y:S01]  /*44f0*/  FMUL R114, R114, 1.4426950216293334961 ;  /* 0x3fb8aa3b72727820 */ /* 0x000fe20000400000 */
[----:B------:R1:W0:Y:S08]  /*4500*/  MUFU.EX2 R116, R40 ;  /* 0x0000002800747308 */ /* 0x0002300000000800 */
[----:B------:R-:W0:Y:S01]  /*4510*/  MUFU.EX2 R63, R113 ;  /* 0x00000071003f7308 */ /* 0x000e220000000800 */
[----:B------:R-:W-:-:S02]  /*4520*/  FFMA R5, R5, c[0x0][0x188], -R0 ;  /* 0x0000620005057a23 */ /* 0x000fc40000000800 */
[----:B------:R-:W-:Y:S02]  /*4530*/  FFMA R37, R37, c[0x0][0x188], -R0 ;  /* 0x0000620025257a23 */ /* 0x000fe40000000800 */
[--C-:B------:R-:W-:Y:S02]  /*4540*/  FFMA R6, R6, c[0x0][0x188], -R2.reuse ;  /* 0x0000620006067a23 */ /* 0x100fe40000000802 */
[--C-:B------:R-:W-:Y:S02]  /*4550*/  FFMA R7, R7, c[0x0][0x188], -R2.reuse ;  /* 0x0000620007077a23 */ /* 0x100fe40000000802 */
[--C-:B------:R-:W-:Y:S02]  /*4560*/  FFMA R38, R38, c[0x0][0x188], -R2.reuse ;  /* 0x0000620026267a23 */ /* 0x100fe40000000802 */
[----:B------:R-:W-:Y:S02]  /*4570*/  FFMA R39, R39, c[0x0][0x188], -R2 ;  /* 0x0000620027277a23 */ /* 0x000fe40000000802 */
[----:B------:R-:W-:-:S02]  /*4580*/  FMUL R5, R5, 1.4426950216293334961 ;  /* 0x3fb8aa3b05057820 */ /* 0x000fc40000400000 */
[----:B------:R-:W-:Y:S02]  /*4590*/  FMUL R37, R37, 1.4426950216293334961 ;  /* 0x3fb8aa3b25257820 */ /* 0x000fe40000400000 */
[----:B------:R-:W-:Y:S02]  /*45a0*/  FMUL R6, R6, 1.4426950216293334961 ;  /* 0x3fb8aa3b06067820 */ /* 0x000fe40000400000 */
[----:B------:R-:W-:Y:S02]  /*45b0*/  FMUL R7, R7, 1.4426950216293334961 ;  /* 0x3fb8aa3b07077820 */ /* 0x000fe40000400000 */
[----:B------:R-:W-:Y:S02]  /*45c0*/  FMUL R38, R38, 1.4426950216293334961 ;  /* 0x3fb8aa3b26267820 */ /* 0x000fe40000400000 */
[----:B------:R-:W-:Y:S02]  /*45d0*/  FMUL R39, R39, 1.4426950216293334961 ;  /* 0x3fb8aa3b27277820 */ /* 0x000fe40000400000 */
[----:B------:R-:W-:-:S02]  /*45e0*/  IMAD.MOV.U32 R117, RZ, RZ, R123 ;  /* 0x000000ffff757224 */ /* 0x000fc400078e007b */
[----:B------:R-:W-:Y:S01]  /*45f0*/  MUFU.EX2 R123, R7 ;  /* 0x00000007007b7308 */ /* 0x000fe20000000800 */
[C---:B---3--:R-:W-:Y:S02]  /*4600*/  FMUL R80, R121.reuse, R23 ;  /* 0x0000001779507220 */ /* 0x048fe40000400000 */
[C---:B----4-:R-:W-:Y:S02]  /*4610*/  FMUL R81, R121.reuse, R22 ;  /* 0x0000001679517220 */ /* 0x050fe40000400000 */
[C---:B------:R-:W-:Y:S02]  /*4620*/  FMUL R82, R120.reuse, R21 ;  /* 0x0000001578527220 */ /* 0x040fe40000400000 */
[----:B------:R-:W-:Y:S02]  /*4630*/  FMUL R83, R120, R20 ;  /* 0x0000001478537220 */ /* 0x000fe40000400000 */
[----:B------:R-:W3:Y:S05]  /*4640*/  LDSM.16.M88.4 R20, [R3+0xb000] ;  /* 0x00b000000314783b */ /* 0x000eea0000000200 */
[----:B------:R-:W-:Y:S01]  /*4650*/  HMMA.16816.F32 R80, R108, R24, R80 ;  /* 0x000000186c50723c */ /* 0x000fe20000001850 */
[----:B------:R-:W-:-:S02]  /*4660*/  FMUL R57, R121, R11 ;  /* 0x0000000b79397220 */ /* 0x000fc40000400000 */
[C---:B------:R-:W-:Y:S02]  /*4670*/  FMUL R58, R120.reuse, R10 ;  /* 0x0000000a783a7220 */ /* 0x040fe40000400000 */
[----:B------:R-:W-:Y:S02]  /*4680*/  FMUL R59, R120, R9 ;  /* 0x00000009783b7220 */ /* 0x000fe40000400000 */
[----:B------:R-:W4:Y:S01]  /*4690*/  LDSM.16.M88.4 R8, [R3+0xb800] ;  /* 0x00b800000308783b */ /* 0x000f220000000200 */
[----:B------:R-:W-:Y:S02]  /*46a0*/  FMUL R56, R121, R32 ;  /* 0x0000002079387220 */ /* 0x000fe40000400000 */
[----:B------:R-:W-:-:S04]  /*46b0*/  FFMA R24, R42, c[0x0][0x188], -R2 ;  /* 0x000062002a187a23 */ /* 0x000fc80000000802 */
[----:B------:R-:W-:Y:S02]  /*46c0*/  FMUL R24, R24, 1.4426950216293334961 ;  /* 0x3fb8aa3b18187820 */ /* 0x000fe40000400000 */
[----:B------:R-:W-:Y:S02]  /*46d0*/  FMUL R103, R120, R78 ;  /* 0x0000004e78677220 */ /* 0x000fe40000400000 */
[----:B------:R0:W-:Y:S01]  /*46e0*/  MUFU.EX2 R78, R4 ;  /* 0x00000004004e7308 */ /* 0x0001e20000000800 */
[----:B-1----:R-:W-:Y:S01]  /*46f0*/  HMMA.16816.F32 R40, R108, R12, R56 ;  /* 0x0000000c6c28723c */ /* 0x002fe20000001838 */
[----:B0-----:R-:W-:-:S04]  /*4700*/  FFMA R4, R115, c[0x0][0x188], -R2 ;  /* 0x0000620073047a23 */ /* 0x001fc80000000802 */
[----:B------:R-:W-:Y:S02]  /*4710*/  FMUL R4, R4, 1.4426950216293334961 ;  /* 0x3fb8aa3b04047820 */ /* 0x000fe40000400000 */
[----:B------:R-:W0:Y:S01]  /*4720*/  MUFU.EX2 R32, R24 ;  /* 0x0000001800207308 */ /* 0x000e220000000800 */
[C---:B------:R-:W-:Y:S02]  /*4730*/  FMUL R58, R120.reuse, R50 ;  /* 0x00000032783a7220 */ /* 0x040fe40000400000 */
[----:B------:R-:W-:-:S05]  /*4740*/  FMUL R59, R120, R49 ;  /* 0x00000031783b7220 */ /* 0x000fca0000400000 */
[----:B------:R1:W-:Y:S08]  /*4750*/  MUFU.EX2 R50, R114 ;  /* 0x0000007200327308 */ /* 0x0003f00000000800 */
[----:B------:R0:W0:Y:S01]  /*4760*/  MUFU.EX2 R49, R4 ;  /* 0x0000000400317308 */ /* 0x0000220000000800 */
[C---:B------:R-:W-:Y:S02]  /*4770*/  FMUL R100, R121.reuse, R100 ;  /* 0x0000006479647220 */ /* 0x040fe40000400000 */
[----:B------:R-:W-:-:S02]  /*4780*/  FMUL R101, R121, R101 ;  /* 0x0000006579657220 */ /* 0x000fc40000400000 */
[C---:B------:R-:W-:Y:S02]  /*4790*/  FMUL R102, R120.reuse, R102 ;  /* 0x0000006678667220 */ /* 0x040fe40000400000 */
[C---:B------:R-:W-:Y:S02]  /*47a0*/  FMUL R56, R121.reuse, R106 ;  /* 0x0000006a79387220 */ /* 0x040fe40000400000 */
[C---:B------:R-:W-:Y:S02]  /*47b0*/  FMUL R57, R121.reuse, R76 ;  /* 0x0000004c79397220 */ /* 0x040fe40000400000 */
[C---:B--2---:R-:W-:Y:S02]  /*47c0*/  FMUL R112, R121.reuse, R62 ;  /* 0x0000003e79707220 */ /* 0x044fe40000400000 */
[----:B-1----:R-:W-:Y:S02]  /*47d0*/  FMUL R114, R120, R33 ;  /* 0x0000002178727220 */ /* 0x002fe40000400000 */
[----:B------:R-:W-:-:S02]  /*47e0*/  FMUL R113, R121, R29 ;  /* 0x0000001d79717220 */ /* 0x000fc40000400000 */
[----:B------:R-:W-:Y:S01]  /*47f0*/  FMUL R115, R120, R28 ;  /* 0x0000001c78737220 */ /* 0x000fe20000400000 */
[----:B------:R-:W-:Y:S01]  /*4800*/  HMMA.16816.F32 R100, R108, R16, R100 ;  /* 0x000000106c64723c */ /* 0x000fe20000001864 */
[----:B0-----:R-:W-:Y:S01]  /*4810*/  FFMA R4, R36, c[0x0][0x188], -R0 ;  /* 0x0000620024047a23 */ /* 0x001fe20000000800 */
[----:B------:R-:W-:-:S06]  /*4820*/  LOP3.LUT R36, R3, 0x40, RZ, 0x3c, !PT ;  /* 0x0000004003247812 */ /* 0x000fcc00078e3cff */
[C---:B---3--:R-:W-:Y:S08]  /*4830*/  HMMA.16816.F32 R56, R108.reuse, R20, R56 ;  /* 0x000000146c38723c */ /* 0x048ff00000001838 */
[----:B----4-:R-:W-:Y:S07]  /*4840*/  HMMA.16816.F32 R112, R108, R8, R112 ;  /* 0x000000086c70723c */ /* 0x010fee0000001870 */
[----:B------:R-:W-:-:S02]  /*4850*/  F2FP.PACK_AB R108, R99, R116 ;  /* 0x00000074636c723e */ /* 0x000fc400000000ff */
[----:B------:R-:W-:Y:S02]  /*4860*/  F2FP.PACK_AB R110, R63, R51 ;  /* 0x000000333f6e723e */ /* 0x000fe400000000ff */
[----:B------:R-:W-:Y:S02]  /*4870*/  F2FP.PACK_AB R109, R78, R32 ;  /* 0x000000204e6d723e */ /* 0x000fe400000000ff */
[----:B------:R-:W-:-:S07]  /*4880*/  F2FP.PACK_AB R111, R49, R50 ;  /* 0x00000032316f723e */ /* 0x000fce00000000ff */
[C---:B------:R-:W-:Y:S01]  /*4890*/  HMMA.16816.F32 R84, R108.reuse, R30, R84 ;  /* 0x0000001e6c54723c */ /* 0x040fe20000001854 */
[----:B------:R-:W0:Y:S01]  /*48a0*/  LDSM.16.M88.4 R28, [R36+0xa000] ;  /* 0x00a00000241c783b */ /* 0x000e220000000200 */
[----:B------:R-:W-:Y:S01]  /*48b0*/  FMUL R4, R4, 1.4426950216293334961 ;  /* 0x3fb8aa3b04047820 */ /* 0x000fe20000400000 */
[----:B------:R-:W1:Y:S05]  /*48c0*/  MUFU.EX2 R76, R5 ;  /* 0x00000005004c7308 */ /* 0x000e6a0000000800 */
[C---:B------:R-:W-:Y:S03]  /*48d0*/  HMMA.16816.F32 R64, R108.reuse, R118, R64 ;  /* 0x000000766c40723c */ /* 0x040fe60000001840 */
[----:B------:R-:W-:Y:S05]  /*48e0*/  MUFU.EX2 R107, R4 ;  /* 0x00000004006b7308 */ /* 0x000fea0000000800 */
[C---:B------:R-:W-:Y:S01]  /*48f0*/  HMMA.16816.F32 R40, R108.reuse, R14, R40 ;  /* 0x0000000e6c28723c */ /* 0x040fe20000001828 */
[--C-:B------:R-:W-:Y:S01]  /*4900*/  FFMA R92, R92, c[0x0][0x188], -R0.reuse ;  /* 0x000062005c5c7a23 */ /* 0x100fe20000000800 */
[----:B------:R-:W-:Y:S01]  /*4910*/  LDSM.16.M88.4 R12, [R36+0x8800] ;  /* 0x00880000240c783b */ /* 0x000fe20000000200 */
[----:B------:R-:W-:Y:S08]  /*4920*/  MUFU.EX2 R106, R37 ;  /* 0x00000025006a7308 */ /* 0x000ff00000000800 */
[----:B------:R-:W2:Y:S08]  /*4930*/  MUFU.EX2 R62, R6 ;  /* 0x00000006003e7308 */ /* 0x000eb00000000800 */
[----:B------:R-:W-:Y:S08]  /*4940*/  MUFU.EX2 R119, R38 ;  /* 0x0000002600777308 */ /* 0x000ff00000000800 */
[----:B------:R-:W3:Y:S01]  /*4950*/  MUFU.EX2 R118, R39 ;  /* 0x0000002700767308 */ /* 0x000ee20000000800 */
[----:B------:R-:W-:Y:S01]  /*4960*/  HMMA.16816.F32 R112, R108, R10, R112 ;  /* 0x0000000a6c70723c */ /* 0x000fe20000001870 */
[----:B-1----:R-:W-:Y:S01]  /*4970*/  F2FP.PACK_AB R8, R76, R77 ;  /* 0x0000004d4c08723e */ /* 0x002fe200000000ff */
[----:B------:R-:W-:Y:S01]  /*4980*/  FMUL R92, R92, 1.4426950216293334961 ;  /* 0x3fb8aa3b5c5c7820 */ /* 0x000fe20000400000 */
[----:B--2---:R-:W-:Y:S01]  /*4990*/  F2FP.PACK_AB R9, R123, R62 ;  /* 0x0000003e7b09723e */ /* 0x004fe200000000ff */
[----:B------:R-:W-:Y:S01]  /*49a0*/  FFMA R44, R44, c[0x0][0x188], -R0 ;  /* 0x000062002c2c7a23 */ /* 0x000fe20000000800 */
[----:B------:R-:W-:Y:S02]  /*49b0*/  LDSM.16.M88.4 R4, [R36+0x8000] ;  /* 0x008000002404783b */ /* 0x000fe40000000200 */
[----:B------:R-:W-:-:S02]  /*49c0*/  F2FP.PACK_AB R10, R106, R107 ;  /* 0x0000006b6a0a723e */ /* 0x000fc400000000ff */
[----:B---3--:R-:W-:-:S07]  /*49d0*/  F2FP.PACK_AB R11, R118, R119 ;  /* 0x00000077760b723e */ /* 0x008fce00000000ff */
[----:B0-----:R-:W-:Y:S01]  /*49e0*/  HMMA.16816.F32 R40, R8, R28, R40 ;  /* 0x0000001c0828723c */ /* 0x001fe20000001828 */
[----:B------:R-:W2:Y:S01]  /*49f0*/  LDL.LU R29, [R1] ;  /* 0x00000000011d7983 */ /* 0x000ea20000300800 */
[----:B------:R0:W-:Y:S01]  /*4a00*/  MUFU.EX2 R125, R92 ;  /* 0x0000005c007d7308 */ /* 0x0001e20000000800 */
[----:B------:R-:W-:Y:S01]  /*4a10*/  FMUL R44, R44, 1.4426950216293334961 ;  /* 0x3fb8aa3b2c2c7820 */ /* 0x000fe20000400000 */
[----:B0-----:R-:W-:Y:S01]  /*4a20*/  MOV R92, R122 ;  /* 0x0000007a005c7202 */ /* 0x001fe20000000f00 */
[--C-:B------:R-:W-:Y:S01]  /*4a30*/  FFMA R122, R88, c[0x0][0x188], -R0.reuse ;  /* 0x00006200587a7a23 */ /* 0x100fe20000000800 */
[----:B------:R-:W-:Y:S01]  /*4a40*/  MOV R88, R117 ;  /* 0x0000007500587202 */ /* 0x000fe20000000f00 */
[----:B------:R-:W-:Y:S02]  /*4a50*/  FFMA R117, R89, c[0x0][0x188], -R0 ;  /* 0x0000620059757a23 */ /* 0x000fe40000000800 */
[----:B------:R-:W-:Y:S01]  /*4a60*/  IMAD.MOV.U32 R89, RZ, RZ, R116 ;  /* 0x000000ffff597224 */ /* 0x000fe200078e0074 */
[----:B------:R-:W-:Y:S01]  /*4a70*/  HMMA.16816.F32 R72, R108, R34, R72 ;  /* 0x000000226c48723c */ /* 0x000fe20000001848 */
[----:B------:R0:W-:Y:S02]  /*4a80*/  MUFU.EX2 R116, R44 ;  /* 0x0000002c00747308 */ /* 0x0001e40000000800 */
[----:B0-----:R-:W-:-:S02]  /*4a90*/  MOV R44, R32 ;  /* 0x00000020002c7202 */ /* 0x001fc40000000f00 */
[----:B------:R-:W0:Y:S03]  /*4aa0*/  LDSM.16.M88.4 R32, [R36+0xb000] ;  /* 0x00b000002420783b */ /* 0x000e260000000200 */
[----:B------:R-:W-:Y:S01]  /*4ab0*/  HMMA.16816.F32 R56, R108, R22, R56 ;  /* 0x000000166c38723c */ /* 0x000fe20000001838 */
[--C-:B------:R-:W-:Y:S02]  /*4ac0*/  FFMA R52, R52, c[0x0][0x188], -R0.reuse ;  /* 0x0000620034347a23 */ /* 0x100fe40000000800 */
[----:B------:R-:W-:Y:S01]  /*4ad0*/  FFMA R96, R96, c[0x0][0x188], -R0 ;  /* 0x0000620060607a23 */ /* 0x000fe20000000800 */
[----:B------:R-:W-:Y:S01]  /*4ae0*/  LDSM.16.M88.4 R20, [R36+0x9800] ;  /* 0x009800002414783b */ /* 0x000fe20000000200 */
[----:B------:R-:W-:-:S03]  /*4af0*/  FMUL R52, R52, 1.4426950216293334961 ;  /* 0x3fb8aa3b34347820 */ /* 0x000fc60000400000 */
[C---:B------:R-:W-:Y:S01]  /*4b00*/  HMMA.16816.F32 R80, R108.reuse, R26, R80 ;  /* 0x0000001a6c50723c */ /* 0x040fe20000001850 */
[----:B------:R-:W-:Y:S07]  /*4b10*/  LDSM.16.M88.4 R24, [R36+0xa800] ;  /* 0x00a800002418783b */ /* 0x000fee0000000200 */
[----:B------:R-:W-:Y:S01]  /*4b20*/  HMMA.16816.F32 R100, R108, R18, R100 ;  /* 0x000000126c64723c */ /* 0x000fe20000001864 */
[----:B------:R1:W-:Y:S01]  /*4b30*/  MUFU.EX2 R110, R52 ;  /* 0x00000034006e7308 */ /* 0x0003e20000000800 */
[----:B------:R-:W3:Y:S04]  /*4b40*/  LDSM.16.M88.4 R16, [R36+0x9000] ;  /* 0x009000002410783b */ /* 0x000ee80000000200 */
[----:B------:R-:W4:Y:S01]  /*4b50*/  LDSM.16.M88.4 R36, [R36+0xb800] ;  /* 0x00b800002424783b */ /* 0x000f220000000200 */
[----:B-1----:R-:W-:-:S03]  /*4b60*/  FMUL R52, R96, 1.4426950216293334961 ;  /* 0x3fb8aa3b60347820 */ /* 0x002fc60000400000 */
[----:B------:R-:W3:Y:S01]  /*4b70*/  LDL.LU R96, [R1+0x4] ;  /* 0x0000040001607983 */ /* 0x000ee20000300800 */
[----:B0-----:R-:W-:Y:S01]  /*4b80*/  HMMA.16816.F32 R56, R8, R32, R56 ;  /* 0x000000200838723c */ /* 0x001fe20000001838 */
[----:B------:R-:W-:Y:S02]  /*4b90*/  FFMA R93, R93, c[0x0][0x188], -R0 ;  /* 0x000062005d5d7a23 */ /* 0x000fe40000000800 */
[--C-:B------:R-:W-:Y:S02]  /*4ba0*/  FFMA R95, R95, c[0x0][0x188], -R2.reuse ;  /* 0x000062005f5f7a23 */ /* 0x100fe40000000802 */
[--C-:B------:R-:W-:Y:S02]  /*4bb0*/  FFMA R94, R94, c[0x0][0x188], -R2.reuse ;  /* 0x000062005e5e7a23 */ /* 0x100fe40000000802 */
[--C-:B------:R-:W-:Y:S02]  /*4bc0*/  FFMA R90, R90, c[0x0][0x188], -R2.reuse ;  /* 0x000062005a5a7a23 */ /* 0x100fe40000000802 */
[----:B------:R-:W-:-:S02]  /*4bd0*/  FFMA R91, R91, c[0x0][0x188], -R2 ;  /* 0x000062005b5b7a23 */ /* 0x000fc40000000802 */
[----:B--2---:R-:W-:Y:S02]  /*4be0*/  FADD R32, R70, R29 ;  /* 0x0000001d46207221 */ /* 0x004fe40000000000 */
[----:B------:R-:W2:Y:S01]  /*4bf0*/  LDL.LU R70, [R1+0x238] ;  /* 0x0002380001467983 */ /* 0x000ea20000300800 */
[----:B------:R-:W-:Y:S02]  /*4c00*/  FMUL R93, R93, 1.4426950216293334961 ;  /* 0x3fb8aa3b5d5d7820 */ /* 0x000fe40000400000 */
[----:B------:R-:W-:Y:S02]  /*4c10*/  FMUL R122, R122, 1.4426950216293334961 ;  /* 0x3fb8aa3b7a7a7820 */ /* 0x000fe40000400000 */
[----:B------:R-:W-:Y:S02]  /*4c20*/  FMUL R117, R117, 1.4426950216293334961 ;  /* 0x3fb8aa3b75757820 */ /* 0x000fe40000400000 */
[----:B------:R-:W-:Y:S02]  /*4c30*/  FMUL R95, R95, 1.4426950216293334961 ;  /* 0x3fb8aa3b5f5f7820 */ /* 0x000fe40000400000 */
[----:B------:R-:W-:-:S02]  /*4c40*/  FMUL R94, R94, 1.4426950216293334961 ;  /* 0x3fb8aa3b5e5e7820 */ /* 0x000fc40000400000 */
[----:B------:R-:W-:Y:S02]  /*4c50*/  FMUL R90, R90, 1.4426950216293334961 ;  /* 0x3fb8aa3b5a5a7820 */ /* 0x000fe40000400000 */
[----:B------:R-:W-:Y:S01]  /*4c60*/  FMUL R91, R91, 1.4426950216293334961 ;  /* 0x3fb8aa3b5b5b7820 */ /* 0x000fe20000400000 */
[----:B------:R-:W0:Y:S01]  /*4c70*/  MUFU.EX2 R124, R93 ;  /* 0x0000005d007c7308 */ /* 0x000e220000000800 */
[C---:B------:R-:W-:Y:S07]  /*4c80*/  HMMA.16816.F32 R64, R8.reuse, R4, R64 ;  /* 0x000000040840723c */ /* 0x040fee0000001840 */
[----:B------:R-:W-:Y:S01]  /*4c90*/  MUFU.EX2 R109, R95 ;  /* 0x0000005f006d7308 */ /* 0x000fe20000000800 */
[C---:B------:R-:W-:Y:S07]  /*4ca0*/  HMMA.16816.F32 R72, R8.reuse, R12, R72 ;  /* 0x0000000c0848723c */ /* 0x040fee0000001848 */
[----:B------:R-:W-:Y:S08]  /*4cb0*/  MUFU.EX2 R122, R122 ;  /* 0x0000007a007a7308 */ /* 0x000ff00000000800 */
[----:B------:R-:W1:Y:S08]  /*4cc0*/  MUFU.EX2 R117, R117 ;  /* 0x0000007500757308 */ /* 0x000e700000000800 */
[----:B------:R-:W0:Y:S08]  /*4cd0*/  MUFU.EX2 R108, R94 ;  /* 0x0000005e006c7308 */ /* 0x000e300000000800 */
[----:B------:R-:W-:Y:S08]  /*4ce0*/  MUFU.EX2 R95, R90 ;  /* 0x0000005a005f7308 */ /* 0x000ff00000000800 */
[----:B------:R-:W0:Y:S01]  /*4cf0*/  MUFU.EX2 R93, R91 ;  /* 0x0000005b005d7308 */ /* 0x000e220000000800 */
[----:B---3--:R-:W-:Y:S01]  /*4d00*/  HMMA.16816.F32 R84, R8, R16, R84 ;  /* 0x000000100854723c */ /* 0x008fe20000001854 */
[----:B------:R-:W-:-:S02]  /*4d10*/  FFMA R46, R46, c[0x0][0x188], -R2 ;  /* 0x000062002e2e7a23 */ /* 0x000fc40000000802 */
[----:B------:R-:W-:Y:S02]  /*4d20*/  FFMA R4, R47, c[0x0][0x188], -R2 ;  /* 0x000062002f047a23 */ /* 0x000fe40000000802 */
[----:B------:R-:W-:-:S03]  /*4d30*/  FMUL R46, R46, 1.4426950216293334961 ;  /* 0x3fb8aa3b2e2e7820 */ /* 0x000fc60000400000 */
[C---:B------:R-:W-:Y:S01]  /*4d40*/  HMMA.16816.F32 R80, R8.reuse, R20, R80 ;  /* 0x000000140850723c */ /* 0x040fe20000001850 */
[----:B------:R3:W-:Y:S07]  /*4d50*/  MUFU.EX2 R47, R46 ;  /* 0x0000002e002f7308 */ /* 0x0007ee0000000800 */
[C---:B------:R-:W-:Y:S08]  /*4d60*/  HMMA.16816.F32 R100, R8.reuse, R24, R100 ;  /* 0x000000180864723c */ /* 0x040ff00000001864 */
[----:B----4-:R-:W-:Y:S07]  /*4d70*/  HMMA.16816.F32 R112, R8, R36, R112 ;  /* 0x000000240870723c */ /* 0x010fee0000001870 */
[----:B0-----:R-:W-:-:S02]  /*4d80*/  F2FP.PACK_AB R8, R124, R125 ;  /* 0x0000007d7c08723e */ /* 0x001fc400000000ff */
[----:B-1----:R-:W-:Y:S02]  /*4d90*/  F2FP.PACK_AB R10, R117, R122 ;  /* 0x0000007a750a723e */ /* 0x002fe400000000ff */
[----:B------:R-:W-:Y:S02]  /*4da0*/  F2FP.PACK_AB R9, R109, R108 ;  /* 0x0000006c6d09723e */ /* 0x000fe400000000ff */
[----:B------:R-:W-:Y:S01]  /*4db0*/  F2FP.PACK_AB R11, R93, R95 ;  /* 0x0000005f5d0b723e */ /* 0x000fe200000000ff */
[----:B---3--:R-:W-:Y:S02]  /*4dc0*/  FMUL R46, R4, 1.4426950216293334961 ;  /* 0x3fb8aa3b042e7820 */ /* 0x008fe40000400000 */
[----:B------:R-:W-:-:S04]  /*4dd0*/  FFMA R45, R45, c[0x0][0x188], -R0 ;  /* 0x000062002d2d7a23 */ /* 0x000fc80000000800 */
[C---:B------:R-:W-:Y:S01]  /*4de0*/  HMMA.16816.F32 R64, R8.reuse, R6, R64 ;  /* 0x000000060840723c */ /* 0x040fe20000001840 */
[----:B------:R-:W0:Y:S01]  /*4df0*/  LDSM.16.M88.4 R4, [R3+0x8080] ;  /* 0x008080000304783b */ /* 0x000e220000000200 */
[----:B------:R-:W-:Y:S02]  /*4e00*/  FMUL R45, R45, 1.4426950216293334961 ;  /* 0x3fb8aa3b2d2d7820 */ /* 0x000fe40000400000 */
[--C-:B------:R-:W-:Y:S02]  /*4e10*/  FFMA R54, R54, c[0x0][0x188], -R2.reuse ;  /* 0x0000620036367a23 */ /* 0x100fe40000000802 */
[----:B------:R-:W-:Y:S02]  /*4e20*/  FFMA R55, R55, c[0x0][0x188], -R2 ;  /* 0x0000620037377a23 */ /* 0x000fe40000000802 */
[----:B------:R-:W-:Y:S01]  /*4e30*/  HMMA.16816.F32 R72, R8, R14, R72 ;  /* 0x0000000e0848723c */ /* 0x000fe20000001848 */
[----:B------:R-:W1:Y:S01]  /*4e40*/  LDSM.16.M88.4 R12, [R3+0x8880] ;  /* 0x00888000030c783b */ /* 0x000e620000000200 */
[--C-:B------:R-:W-:Y:S01]  /*4e50*/  FFMA R53, R53, c[0x0][0x188], -R0.reuse ;  /* 0x0000620035357a23 */ /* 0x100fe20000000800 */
[----:B------:R3:W4:Y:S01]  /*4e60*/  MUFU.EX2 R111, R45 ;  /* 0x0000002d006f7308 */ /* 0x0007220000000800 */
[----:B------:R-:W-:Y:S01]  /*4e70*/  FFMA R90, R68, c[0x0][0x188], -R0 ;  /* 0x00006200445a7a23 */ /* 0x000fe20000000800 */
[----:B------:R-:W-:Y:S01]  /*4e80*/  MOV R68, R44 ;  /* 0x0000002c00447202 */ /* 0x000fe20000000f00 */
[----:B------:R-:W-:-:S02]  /*4e90*/  FMUL R44, R55, 1.4426950216293334961 ;  /* 0x3fb8aa3b372c7820 */ /* 0x000fc40000400000 */
[C---:B------:R-:W-:Y:S01]  /*4ea0*/  HMMA.16816.F32 R84, R8.reuse, R18, R84 ;  /* 0x000000120854723c */ /* 0x040fe20000001854 */
[----:B------:R-:W0:Y:S01]  /*4eb0*/  LDSM.16.M88.4 R16, [R3+0x9080] ;  /* 0x009080000310783b */ /* 0x000e220000000200 */
[----:B------:R-:W-:Y:S02]  /*4ec0*/  FMUL R53, R53, 1.4426950216293334961 ;  /* 0x3fb8aa3b35357820 */ /* 0x000fe40000400000 */
[----:B---3--:R-:W-:Y:S01]  /*4ed0*/  FMUL R45, R54, 1.4426950216293334961 ;  /* 0x3fb8aa3b362d7820 */ /* 0x008fe20000400000 */
[----:B------:R-:W3:Y:S08]  /*4ee0*/  MUFU.EX2 R46, R46 ;  /* 0x0000002e002e7308 */ /* 0x000ef00000000800 */
[----:B------:R-:W0:Y:S08]  /*4ef0*/  MUFU.EX2 R94, R53 ;  /* 0x00000035005e7308 */ /* 0x000e300000000800 */
[----:B------:R-:W-:Y:S08]  /*4f00*/  MUFU.EX2 R45, R45 ;  /* 0x0000002d002d7308 */ /* 0x000ff00000000800 */
[----:B------:R-:W0:Y:S01]  /*4f10*/  MUFU.EX2 R44, R44 ;  /* 0x0000002c002c7308 */ /* 0x000e220000000800 */
[----:B------:R-:W-:Y:S01]  /*4f20*/  MOV R28, R88 ;  /* 0x00000058001c7202 */ /* 0x000fe20000000f00 */
[C---:B------:R-:W-:Y:S01]  /*4f30*/  HMMA.16816.F32 R80, R8.reuse, R22, R80 ;  /* 0x000000160850723c */ /* 0x040fe20000001850 */
[----:B------:R-:W-:Y:S01]  /*4f40*/  MOV R33, R92 ;  /* 0x0000005c00217202 */ /* 0x000fe20000000f00 */
[----:B------:R-:W-:Y:S01]  /*4f50*/  IMAD.MOV.U32 R37, RZ, RZ, R89 ;  /* 0x000000ffff257224 */ /* 0x000fe200078e0059 */
[----:B------:R-:W-:Y:S05]  /*4f60*/  LDSM.16.M88.4 R20, [R3+0x9880] ;  /* 0x009880000314783b */ /* 0x000fea0000000200 */
[----:B------:R-:W-:Y:S01]  /*4f70*/  HMMA.16816.F32 R40, R8, R30, R40 ;  /* 0x0000001e0828723c */ /* 0x000fe20000001828 */
[----:B------:R-:W-:-:S02]  /*4f80*/  FADD R33, R28, R33 ;  /* 0x000000211c217221 */ /* 0x000fc40000000000 */
[----:B------:R-:W-:Y:S01]  /*4f90*/  FFMA R36, R48, c[0x0][0x188], -R0 ;  /* 0x0000620030247a23 */ /* 0x000fe20000000800 */
[----:B------:R-:W-:Y:S04]  /*4fa0*/  LDSM.16.M88.4 R28, [R3+0xa880] ;  /* 0x00a88000031c783b */ /* 0x000fe80000000200 */
[C---:B------:R-:W-:Y:S08]  /*4fb0*/  HMMA.16816.F32 R100, R8.reuse, R26, R100 ;  /* 0x0000001a0864723c */ /* 0x040ff00000001864 */
[C---:B------:R-:W-:Y:S08]  /*4fc0*/  HMMA.16816.F32 R56, R8.reuse, R34, R56 ;  /* 0x000000220838723c */ /* 0x040ff00000001838 */
[----:B------:R-:W-:Y:S01]  /*4fd0*/  HMMA.16816.F32 R112, R8, R38, R112 ;  /* 0x000000260870723c */ /* 0x000fe20000001870 */
[----:B------:R-:W-:Y:S01]  /*4fe0*/  FMUL R36, R36, 1.4426950216293334961 ;  /* 0x3fb8aa3b24247820 */ /* 0x000fe20000400000 */
[----:B------:R-:W-:Y:S05]  /*4ff0*/  LDSM.16.M88.4 R24, [R3+0xa080] ;  /* 0x00a080000318783b */ /* 0x000fea0000000200 */
[----:B----4-:R-:W-:-:S02]  /*5000*/  F2FP.PACK_AB R8, R111, R116 ;  /* 0x000000746f08723e */ /* 0x010fc400000000ff */
[----:B---3--:R-:W-:Y:S02]  /*5010*/  F2FP.PACK_AB R9, R46, R47 ;  /* 0x0000002f2e09723e */ /* 0x008fe400000000ff */
[----:B0-----:R-:W-:Y:S02]  /*5020*/  F2FP.PACK_AB R10, R94, R110 ;  /* 0x0000006e5e0a723e */ /* 0x001fe400000000ff */
[----:B------:R-:W-:-:S07]  /*5030*/  F2FP.PACK_AB R11, R44, R45 ;  /* 0x0000002d2c0b723e */ /* 0x000fce00000000ff */
[C---:B------:R-:W-:Y:S07]  /*5040*/  HMMA.16816.F32 R64, R8.reuse, R4, R64 ;  /* 0x000000040840723c */ /* 0x040fee0000001840 */
[----:B------:R-:W-:Y:S02]  /*5050*/  FADD R5, R71, R33 ;  /* 0x0000002147057221 */ /* 0x000fe40000000000 */
[----:B------:R-:W-:Y:S01]  /*5060*/  FADD R4, R96, R32 ;  /* 0x0000002060047221 */ /* 0x000fe20000000000 */
[----:B-1----:R-:W-:Y:S01]  /*5070*/  HMMA.16816.F32 R72, R8, R12, R72 ;  /* 0x0000000c0848723c */ /* 0x002fe20000001848 */
[----:B------:R-:W-:Y:S01]  /*5080*/  FADD R5, R79, R5 ;  /* 0x000000054f057221 */ /* 0x000fe20000000000 */
[----:B------:R-:W3:Y:S01]  /*5090*/  LDL.LU R71, [R1+0x234] ;  /* 0x0002340001477983 */ /* 0x000ee20000300800 */
[----:B------:R-:W-:-:S02]  /*50a0*/  FADD R4, R98, R4 ;  /* 0x0000000462047221 */ /* 0x000fc40000000000 */
[----:B------:R-:W-:Y:S01]  /*50b0*/  FADD R5, R37, R5 ;  /* 0x0000000525057221 */ /* 0x000fe20000000000 */
[----:B------:R-:W4:Y:S01]  /*50c0*/  LDL.LU R79, [R1+0x230] ;  /* 0x00023000014f7983 */ /* 0x000f220000300800 */
[----:B------:R-:W-:Y:S01]  /*50d0*/  FADD R13, R68, R4 ;  /* 0x00000004440d7221 */ /* 0x000fe20000000000 */
[----:B------:R-:W-:Y:S02]  /*50e0*/  HMMA.16816.F32 R84, R8, R16, R84 ;  /* 0x000000100854723c */ /* 0x000fe40000001854 */
[----:B------:R-:W4:Y:S04]  /*50f0*/  LDL.LU R98, [R1+0x22c] ;  /* 0x00022c0001627983 */ /* 0x000f280000300800 */
[----:B------:R-:W0:Y:S01]  /*5100*/  LDSM.16.M88.4 R32, [R3+0xb080] ;  /* 0x00b080000320783b */ /* 0x000e220000000200 */
[----:B------:R-:W-:-:S03]  /*5110*/  FADD R16, R99, R5 ;  /* 0x0000000563107221 */ /* 0x000fc60000000000 */
[----:B------:R-:W4:Y:S01]  /*5120*/  LDL.LU R99, [R1+0x228] ;  /* 0x0002280001637983 */ /* 0x000f220000300800 */
[----:B--2---:R-:W-:-:S04]  /*5130*/  FFMA R12, R70, c[0x0][0x188], -R2 ;  /* 0x00006200460c7a23 */ /* 0x004fc80000000802 */
[----:B------:R-:W-:-:S04]  /*5140*/  FMUL R12, R12, 1.4426950216293334961 ;  /* 0x3fb8aa3b0c0c7820 */ /* 0x000fc80000400000 */
[----:B------:R1:W-:Y:S02]  /*5150*/  MUFU.EX2 R4, R12 ;  /* 0x0000000c00047308 */ /* 0x0003e40000000800 */
[----:B-1----:R-:W-:Y:S02]  /*5160*/  FADD R12, R78, R13 ;  /* 0x0000000d4e0c7221 */ /* 0x002fe40000000000 */
[----:B------:R-:W-:Y:S01]  /*5170*/  FADD R13, R51, R16 ;  /* 0x00000010330d7221 */ /* 0x000fe20000000000 */
[----:B------:R-:W2:Y:S01]  /*5180*/  LDL.LU R78, [R1+0x224] ;  /* 0x00022400014e7983 */ /* 0x000ea20000300800 */
[----:B------:R-:W-:Y:S02]  /*5190*/  FADD R16, R50, R12 ;  /* 0x0000000c32107221 */ /* 0x000fe40000000000 */
[----:B------:R-:W-:Y:S01]  /*51a0*/  FADD R13, R63, R13 ;  /* 0x0000000d3f0d7221 */ /* 0x000fe20000000000 */
[----:B------:R-:W2:Y:S01]  /*51b0*/  LDL.LU R51, [R1+0x220] ;  /* 0x0002200001337983 */ /* 0x000ea20000300800 */
[----:B------:R-:W-:-:S02]  /*51c0*/  FADD R16, R49, R16 ;  /* 0x0000001031107221 */ /* 0x000fc40000000000 */
[----:B------:R-:W-:Y:S01]  /*51d0*/  FADD R13, R77, R13 ;  /* 0x0000000d4d0d7221 */ /* 0x000fe20000000000 */
[----:B------:R-:W2:Y:S01]  /*51e0*/  LDL.LU R50, [R1+0x21c] ;  /* 0x00021c0001327983 */ /* 0x000ea20000300800 */
[----:B------:R-:W-:Y:S02]  /*51f0*/  FADD R17, R62, R16 ;  /* 0x000000103e117221 */ /* 0x000fe40000000000 */
[----:B------:R-:W-:Y:S01]  /*5200*/  FADD R16, R76, R13 ;  /* 0x0000000d4c107221 */ /* 0x000fe20000000000 */
[----:B------:R-:W2:Y:S03]  /*5210*/  LDL.LU R63, [R1+0x218] ;  /* 0x00021800013f7983 */ /* 0x000ea60000300800 */
[----:B------:R-:W-:Y:S01]  /*5220*/  FADD R16, R107, R16 ;  /* 0x000000106b107221 */ /* 0x000fe20000000000 */
[----:B------:R-:W2:Y:S04]  /*5230*/  LDL.LU R49, [R1+0x214] ;  /* 0x0002140001317983 */ /* 0x000ea80000300800 */
[----:B------:R-:W2:Y:S01]  /*5240*/  LDL.LU R77, [R1+0x210] ;  /* 0x00021000014d7983 */ /* 0x000ea20000300800 */
[----:B------:R-:W-:-:S03]  /*5250*/  FADD R16, R106, R16 ;  /* 0x000000106a107221 */ /* 0x000fc60000000000 */
[----:B------:R-:W2:Y:S04]  /*5260*/  LDL.LU R62, [R1+0x20c] ;  /* 0x00020c00013e7983 */ /* 0x000ea80000300800 */
[----:B------:R-:W2:Y:S04]  /*5270*/  LDL.LU R76, [R1+0x208] ;  /* 0x00020800014c7983 */ /* 0x000ea80000300800 */
[----:B------:R-:W2:Y:S04]  /*5280*/  LDL.LU R107, [R1+0x204] ;  /* 0x00020400016b7983 */ /* 0x000ea80000300800 */
[----:B------:R-:W2:Y:S01]  /*5290*/  LDL.LU R106, [R1+0x200] ;  /* 0x00020000016a7983 */ /* 0x000ea20000300800 */
[----:B------:R-:W-:Y:S01]  /*52a0*/  FADD R123, R123, R17 ;  /* 0x000000117b7b7221 */ /* 0x000fe20000000000 */
[----:B------:R1:W-:Y:S03]  /*52b0*/  MUFU.EX2 R70, R36 ;  /* 0x0000002400467308 */ /* 0x0003e60000000800 */
[----:B------:R-:W-:Y:S01]  /*52c0*/  FADD R123, R119, R123 ;  /* 0x0000007b777b7221 */ /* 0x000fe20000000000 */
[----:B-1----:R-:W1:Y:S03]  /*52d0*/  LDSM.16.M88.4 R36, [R3+0xb880] ;  /* 0x00b880000324783b */ /* 0x002e660000000200 */
[----:B------:R-:W-:-:S02]  /*52e0*/  FADD R123, R118, R123 ;  /* 0x0000007b767b7221 */ /* 0x000fc40000000000 */
[----:B------:R-:W-:Y:S02]  /*52f0*/  FADD R16, R125, R16 ;  /* 0x000000107d107221 */ /* 0x000fe40000000000 */
[----:B------:R-:W-:Y:S02]  /*5300*/  FADD R108, R108, R123 ;  /* 0x0000007b6c6c7221 */ /* 0x000fe40000000000 */
[----:B------:R-:W-:Y:S02]  /*5310*/  FMUL R90, R90, 1.4426950216293334961 ;  /* 0x3fb8aa3b5a5a7820 */ /* 0x000fe40000400000 */
[--C-:B------:R-:W-:Y:S02]  /*5320*/  FFMA R69, R69, c[0x0][0x188], -R0.reuse ;  /* 0x0000620045457a23 */ /* 0x100fe40000000800 */
[--C-:B------:R-:W-:Y:S02]  /*5330*/  FFMA R97, R97, c[0x0][0x188], -R0.reuse ;  /* 0x0000620061617a23 */ /* 0x100fe40000000800 */
[----:B------:R-:W-:-:S02]  /*5340*/  FFMA R104, R104, c[0x0][0x188], -R0 ;  /* 0x0000620068687a23 */ /* 0x000fc40000000800 */
[----:B------:R-:W-:Y:S01]  /*5350*/  FFMA R60, R60, c[0x0][0x188], -R0 ;  /* 0x000062003c3c7a23 */ /* 0x000fe20000000800 */
[----:B------:R-:W-:Y:S01]  /*5360*/  MUFU.EX2 R52, R52 ;  /* 0x0000003400347308 */ /* 0x000fe20000000800 */
[----:B------:R-:W-:Y:S01]  /*5370*/  FADD R16, R124, R16 ;  /* 0x000000107c107221 */ /* 0x000fe20000000000 */
[----:B0-----:R-:W-:Y:S01]  /*5380*/  HMMA.16816.F32 R56, R8, R32, R56 ;  /* 0x000000200838723c */ /* 0x001fe20000001838 */
[----:B------:R-:W-:Y:S02]  /*5390*/  FADD R108, R109, R108 ;  /* 0x0000006c6d6c7221 */ /* 0x000fe40000000000 */
[----:B------:R-:W-:-:S05]  /*53a0*/  FFMA R88, R105, c[0x0][0x188], -R0 ;  /* 0x0000620069587a23 */ /* 0x000fca0000000800 */
[----:B------:R-:W-:Y:S01]  /*53b0*/  HMMA.16816.F32 R80, R8, R20, R80 ;  /* 0x000000140850723c */ /* 0x000fe20000001850 */
[----:B------:R-:W-:-:S07]  /*53c0*/  FADD R16, R122, R16 ;  /* 0x000000107a107221 */ /* 0x000fce0000000000 */
[----:B------:R-:W-:Y:S01]  /*53d0*/  HMMA.16816.F32 R40, R8, R24, R40 ;  /* 0x000000180828723c */ /* 0x000fe20000001828 */
[----:B------:R-:W-:-:S07]  /*53e0*/  FADD R108, R95, R108 ;  /* 0x0000006c5f6c7221 */ /* 0x000fce0000000000 */
[C---:B------:R-:W-:Y:S01]  /*53f0*/  HMMA.16816.F32 R100, R8.reuse, R28, R100 ;  /* 0x0000001c0864723c */ /* 0x040fe20000001864 */
[----:B------:R-:W-:Y:S02]  /*5400*/  FADD R16, R117, R16 ;  /* 0x0000001075107221 */ /* 0x000fe40000000000 */
[----:B------:R-:W-:Y:S01]  /*5410*/  FFMA R61, R61, c[0x0][0x188], -R0 ;  /* 0x000062003d3d7a23 */ /* 0x000fe20000000800 */
[----:B------:R-:W-:Y:S01]  /*5420*/  LOP3.LUT R96, R3, 0x40, RZ, 0x3c, !PT ;  /* 0x0000004003607812 */ /* 0x000fe200078e3cff */
[----:B------:R-:W-:Y:S01]  /*5430*/  FADD R108, R93, R108 ;  /* 0x0000006c5d6c7221 */ /* 0x000fe20000000000 */
[----:B------:R-:W-:Y:S01]  /*5440*/  MUFU.EX2 R90, R90 ;  /* 0x0000005a005a7308 */ /* 0x000fe20000000800 */
[----:B------:R-:W-:Y:S01]  /*5450*/  FMUL R69, R69, 1.4426950216293334961 ;  /* 0x3fb8aa3b45457820 */ /* 0x000fe20000400000 */
[----:B-1----:R-:W-:Y:S01]  /*5460*/  HMMA.16816.F32 R112, R8, R36, R112 ;  /* 0x000000240870723c */ /* 0x002fe20000001870 */
[----:B------:R-:W-:Y:S01]  /*5470*/  FADD R16, R116, R16 ;  /* 0x0000001074107221 */ /* 0x000fe20000000000 */
[----:B------:R-:W2:Y:S01]  /*5480*/  LDL.LU R125, [R1+0x1fc] ;  /* 0x0001fc00017d7983 */ /* 0x000ea20000300800 */
[----:B------:R-:W-:-:S02]  /*5490*/  FADD R108, R47, R108 ;  /* 0x0000006c2f6c7221 */ /* 0x000fc40000000000 */
[----:B------:R-:W-:Y:S01]  /*54a0*/  FADD R16, R111, R16 ;  /* 0x000000106f107221 */ /* 0x000fe20000000000 */
[----:B------:R-:W0:Y:S01]  /*54b0*/  MUFU.EX2 R92, R69 ;  /* 0x00000045005c7308 */ /* 0x000e220000000800 */
[----:B------:R-:W-:Y:S01]  /*54c0*/  FADD R108, R46, R108 ;  /* 0x0000006c2e6c7221 */ /* 0x000fe20000000000 */
[----:B------:R1:W5:Y:S01]  /*54d0*/  LDL.LU R124, [R1+0x1f8] ;  /* 0x0001f800017c7983 */ /* 0x0003620000300800 */
[----:B------:R-:W-:Y:S02]  /*54e0*/  FMUL R53, R97, 1.4426950216293334961 ;  /* 0x3fb8aa3b61357820 */ /* 0x000fe40000400000 */
[----:B------:R-:W-:Y:S02]  /*54f0*/  FADD R16, R110, R16 ;  /* 0x000000106e107221 */ /* 0x000fe40000000000 */
[----:B------:R-:W-:Y:S02]  /*5500*/  FADD R108, R45, R108 ;  /* 0x0000006c2d6c7221 */ /* 0x000fe40000000000 */
[----:B------:R-:W-:-:S02]  /*5510*/  FMUL R91, R104, 1.4426950216293334961 ;  /* 0x3fb8aa3b685b7820 */ /* 0x000fc40000400000 */
[----:B------:R-:W-:Y:S01]  /*5520*/  FMUL R60, R60, 1.4426950216293334961 ;  /* 0x3fb8aa3b3c3c7820 */ /* 0x000fe20000400000 */
[----:B------:R-:W1:Y:S01]  /*5530*/  MUFU.EX2 R53, R53 ;  /* 0x0000003500357308 */ /* 0x000e620000000800 */
[----:B------:R-:W-:Y:S02]  /*5540*/  FADD R16, R94, R16 ;  /* 0x000000105e107221 */ /* 0x000fe40000000000 */
[----:B------:R-:W-:Y:S02]  /*5550*/  FADD R108, R44, R108 ;  /* 0x0000006c2c6c7221 */ /* 0x000fe40000000000 */
[----:B------:R-:W-:Y:S01]  /*5560*/  FMUL R88, R88, 1.4426950216293334961 ;  /* 0x3fb8aa3b58587820 */ /* 0x000fe20000400000 */
[----:B0-----:R-:W-:Y:S02]  /*5570*/  F2FP.PACK_AB R8, R92, R90 ;  /* 0x0000005a5c08723e */ /* 0x001fe400000000ff */
[----:B------:R-:W-:Y:S01]  /*5580*/  MUFU.EX2 R89, R60 ;  /* 0x0000003c00597308 */ /* 0x000fe20000000800 */
[----:B------:R-:W-:Y:S01]  /*5590*/  FADD R16, R90, R16 ;  /* 0x000000105a107221 */ /* 0x000fe20000000000 */
[----:B------:R-:W-:Y:S06]  /*55a0*/  LDSM.16.M88.4 R44, [R96+0x8880] ;  /* 0x00888000602c783b */ /* 0x000fec0000000200 */
[----:B------:R-:W-:Y:S01]  /*55b0*/  MUFU.EX2 R91, R91 ;  /* 0x0000005b005b7308 */ /* 0x000fe20000000800 */
[----:B------:R-:W-:-:S07]  /*55c0*/  FADD R16, R92, R16 ;  /* 0x000000105c107221 */ /* 0x000fce0000000000 */
[----:B------:R-:W-:Y:S01]  /*55d0*/  MUFU.EX2 R88, R88 ;  /* 0x0000005800587308 */ /* 0x000fe20000000800 */
[----:B------:R-:W-:Y:S01]  /*55e0*/  FMUL R61, R61, 1.4426950216293334961 ;  /* 0x3fb8aa3b3d3d7820 */ /* 0x000fe20000400000 */
[----:B-1----:R-:W-:-:S06]  /*55f0*/  F2FP.PACK_AB R10, R53, R52 ;  /* 0x00000034350a723e */ /* 0x002fcc00000000ff */
[----:B------:R-:W-:Y:S01]  /*5600*/  MUFU.EX2 R69, R61 ;  /* 0x0000003d00457308 */ /* 0x000fe20000000800 */
[----:B---3--:R-:W-:-:S04]  /*5610*/  FFMA R71, R71, c[0x0][0x188], -R2 ;  /* 0x0000620047477a23 */ /* 0x008fc80000000802 */
[----:B------:R-:W-:Y:S02]  /*5620*/  FMUL R5, R71, 1.4426950216293334961 ;  /* 0x3fb8aa3b47057820 */ /* 0x000fe40000400000 */
[----:B----4-:R-:W-:-:S04]  /*5630*/  FFMA R98, R98, c[0x0][0x188], -R2 ;  /* 0x0000620062627a23 */ /* 0x010fc80000000802 */
[----:B------:R-:W0:Y:S01]  /*5640*/  MUFU.EX2 R5, R5 ;  /* 0x0000000500057308 */ /* 0x000e220000000800 */
[----:B------:R-:W-:Y:S02]  /*5650*/  FMUL R12, R98, 1.4426950216293334961 ;  /* 0x3fb8aa3b620c7820 */ /* 0x000fe40000400000 */
[----:B------:R-:W-:-:S04]  /*5660*/  FFMA R99, R99, c[0x0][0x188], -R2 ;  /* 0x0000620063637a23 */ /* 0x000fc80000000802 */
[----:B------:R-:W-:Y:S01]  /*5670*/  FMUL R13, R99, 1.4426950216293334961 ;  /* 0x3fb8aa3b630d7820 */ /* 0x000fe20000400000 */
[----:B------:R-:W1:Y:S08]  /*5680*/  MUFU.EX2 R12, R12 ;  /* 0x0000000c000c7308 */ /* 0x000e700000000800 */
[----:B------:R-:W3:Y:S01]  /*5690*/  MUFU.EX2 R13, R13 ;  /* 0x0000000d000d7308 */ /* 0x000ee20000000800 */
[----:B0-----:R-:W-:Y:S01]  /*56a0*/  F2FP.PACK_AB R9, R5, R4 ;  /* 0x000000040509723e */ /* 0x001fe200000000ff */
[----:B------:R-:W-:-:S04]  /*56b0*/  FADD R4, R4, R108 ;  /* 0x0000006c04047221 */ /* 0x000fc80000000000 */
[----:B------:R-:W-:Y:S02]  /*56c0*/  FADD R5, R5, R4 ;  /* 0x0000000405057221 */ /* 0x000fe40000000000 */
[----:B------:R-:W-:Y:S02]  /*56d0*/  FADD R4, R52, R16 ;  /* 0x0000001034047221 */ /* 0x000fe40000000000 */
[----:B-1----:R-:W-:Y:S02]  /*56e0*/  FADD R5, R12, R5 ;  /* 0x000000050c057221 */ /* 0x002fe40000000000 */
[----:B------:R-:W-:Y:S01]  /*56f0*/  FADD R4, R53, R4 ;  /* 0x0000000435047221 */ /* 0x000fe20000000000 */
[C---:B---3--:R-:W-:Y:S01]  /*5700*/  F2FP.PACK_AB R11, R13.reuse, R12 ;  /* 0x0000000c0d0b723e */ /* 0x048fe200000000ff */
[----:B------:R-:W-:Y:S02]  /*5710*/  FADD R13, R13, R5 ;  /* 0x000000050d0d7221 */ /* 0x000fe40000000000 */
[----:B------:R-:W-:-:S04]  /*5720*/  FADD R4, R91, R4 ;  /* 0x000000045b047221 */ /* 0x000fc80000000000 */
[C---:B------:R-:W-:Y:S01]  /*5730*/  HMMA.16816.F32 R64, R8.reuse, R6, R64 ;  /* 0x000000060840723c */ /* 0x040fe20000001840 */
[----:B------:R-:W-:Y:S02]  /*5740*/  FADD R32, R88, R4 ;  /* 0x0000000458207221 */ /* 0x000fe40000000000 */
[----:B------:R-:W-:Y:S05]  /*5750*/  LDSM.16.M88.4 R4, [R96+0xb880] ;  /* 0x00b880006004783b */ /* 0x000fea0000000200 */
[C---:B------:R-:W-:Y:S08]  /*5760*/  HMMA.16816.F32 R72, R8.reuse, R14, R72 ;  /* 0x0000000e0848723c */ /* 0x040ff00000001848 */
[C---:B------:R-:W-:Y:S01]  /*5770*/  HMMA.16816.F32 R84, R8.reuse, R18, R84 ;  /* 0x000000120854723c */ /* 0x040fe20000001854 */
[----:B------:R-:W-:Y:S07]  /*5780*/  LDSM.16.M88.4 R16, [R96+0xa880] ;  /* 0x00a880006010783b */ /* 0x000fee0000000200 */
[C---:B------:R-:W-:Y:S01]  /*5790*/  HMMA.16816.F32 R80, R8.reuse, R22, R80 ;  /* 0x000000160850723c */ /* 0x040fe20000001850 */
[----:B------:R-:W-:Y:S07]  /*57a0*/  LDSM.16.M88.4 R20, [R96+0xa080] ;  /* 0x00a080006014783b */ /* 0x000fee0000000200 */
[C---:B------:R-:W-:Y:S01]  /*57b0*/  HMMA.16816.F32 R40, R8.reuse, R26, R40 ;  /* 0x0000001a0828723c */ /* 0x040fe20000001828 */
[----:B------:R-:W-:Y:S07]  /*57c0*/  LDSM.16.M88.4 R24, [R96+0x9880] ;  /* 0x009880006018783b */ /* 0x000fee0000000200 */
[----:B------:R-:W-:Y:S01]  /*57d0*/  HMMA.16816.F32 R100, R8, R30, R100 ;  /* 0x0000001e0864723c */ /* 0x000fe20000001864 */
[----:B------:R-:W-:Y:S01]  /*57e0*/  LDSM.16.M88.4 R28, [R96+0x9080] ;  /* 0x00908000601c783b */ /* 0x000fe20000000200 */
[----:B--2---:R-:W-:-:S02]  /*57f0*/  FFMA R51, R51, c[0x0][0x188], -R2 ;  /* 0x0000620033337a23 */ /* 0x004fc40000000802 */
[--C-:B------:R-:W-:Y:S02]  /*5800*/  FFMA R50, R50, c[0x0][0x188], -R2.reuse ;  /* 0x0000620032327a23 */ /* 0x100fe40000000802 */
[--C-:B------:R-:W-:Y:S02]  /*5810*/  FFMA R106, R106, c[0x0][0x188], -R2.reuse ;  /* 0x000062006a6a7a23 */ /* 0x100fe40000000802 */
[----:B------:R-:W-:Y:S02]  /*5820*/  FFMA R107, R107, c[0x0][0x188], -R2 ;  /* 0x000062006b6b7a23 */ /* 0x000fe40000000802 */
[----:B------:R-:W-:Y:S02]  /*5830*/  FMUL R33, R106, 1.4426950216293334961 ;  /* 0x3fb8aa3b6a217820 */ /* 0x000fe40000400000 */
[----:B------:R-:W-:-:S04]  /*5840*/  FMUL R60, R107, 1.4426950216293334961 ;  /* 0x3fb8aa3b6b3c7820 */ /* 0x000fc80000400000 */
[----:B------:R-:W0:Y:S01]  /*5850*/  MUFU.EX2 R33, R33 ;  /* 0x0000002100217308 */ /* 0x000e220000000800 */
[----:B------:R-:W-:-:S07]  /*5860*/  FFMA R49, R49, c[0x0][0x188], -R0 ;  /* 0x0000620031317a23 */ /* 0x000fce0000000800 */
[----:B------:R-:W1:Y:S01]  /*5870*/  MUFU.EX2 R60, R60 ;  /* 0x0000003c003c7308 */ /* 0x000e620000000800 */
[----:B------:R-:W-:Y:S02]  /*5880*/  FFMA R62, R62, c[0x0][0x188], -R2 ;  /* 0x000062003e3e7a23 */ /* 0x000fe40000000802 */
[----:B------:R-:W-:Y:S02]  /*5890*/  FMUL R49, R49, 1.4426950216293334961 ;  /* 0x3fb8aa3b31317820 */ /* 0x000fe40000400000 */
[----:B------:R-:W-:Y:S02]  /*58a0*/  FFMA R77, R77, c[0x0][0x188], -R0 ;  /* 0x000062004d4d7a23 */ /* 0x000fe40000000800 */
[----:B------:R-:W-:Y:S02]  /*58b0*/  FFMA R63, R63, c[0x0][0x188], -R2 ;  /* 0x000062003f3f7a23 */ /* 0x000fe40000000802 */
[----:B------:R-:W-:Y:S02]  /*58c0*/  FMUL R50, R50, 1.4426950216293334961 ;  /* 0x3fb8aa3b32327820 */ /* 0x000fe40000400000 */
[----:B0-----:R-:W-:-:S02]  /*58d0*/  FADD R13, R33, R13 ;  /* 0x0000000d210d7221 */ /* 0x001fc40000000000 */
[----:B------:R-:W-:Y:S02]  /*58e0*/  FFMA R76, R76, c[0x0][0x188], -R0 ;  /* 0x000062004c4c7a23 */ /* 0x000fe40000000800 */
[----:B------:R-:W-:Y:S01]  /*58f0*/  FMUL R61, R62, 1.4426950216293334961 ;  /* 0x3fb8aa3b3e3d7820 */ /* 0x000fe20000400000 */
[----:B------:R-:W-:Y:S01]  /*5900*/  MUFU.EX2 R68, R49 ;  /* 0x0000003100447308 */ /* 0x000fe20000000800 */
[----:B------:R-:W-:Y:S02]  /*5910*/  FMUL R62, R63, 1.4426950216293334961 ;  /* 0x3fb8aa3b3f3e7820 */ /* 0x000fe40000400000 */
[----:B------:R-:W-:Y:S02]  /*5920*/  FMUL R54, R77, 1.4426950216293334961 ;  /* 0x3fb8aa3b4d367820 */ /* 0x000fe40000400000 */
[----:B------:R-:W-:Y:S01]  /*5930*/  FMUL R53, R51, 1.4426950216293334961 ;  /* 0x3fb8aa3b33357820 */ /* 0x000fe20000400000 */
[----:B------:R-:W2:Y:S01]  /*5940*/  LDL.LU R77, [R1+0xe8] ;  /* 0x0000e800014d7983 */ /* 0x000ea20000300800 */
[----:B-1----:R-:W-:Y:S01]  /*5950*/  FADD R63, R60, R13 ;  /* 0x0000000d3c3f7221 */ /* 0x002fe20000000000 */
[----:B------:R0:W-:Y:S02]  /*5960*/  MUFU.EX2 R52, R50 ;  /* 0x0000003200347308 */ /* 0x0001e40000000800 */
[----:B------:R-:W-:Y:S01]  /*5970*/  LDSM.16.M88.4 R12, [R96+0xb080] ;  /* 0x00b08000600c783b */ /* 0x000fe20000000200 */
[----:B------:R-:W-:-:S03]  /*5980*/  FMUL R55, R76, 1.4426950216293334961 ;  /* 0x3fb8aa3b4c377820 */ /* 0x000fc60000400000 */
[----:B0-----:R0:W1:Y:S04]  /*5990*/  LDSM.16.M88.4 R48, [R96+0x8080] ;  /* 0x008080006030783b */ /* 0x0010680000000200 */
[----:B0-----:R-:W3:Y:S04]  /*59a0*/  LDL.LU R96, [R1+0xc0] ;  /* 0x0000c00001607983 */ /* 0x001ee80000300800 */
[----:B------:R-:W4:Y:S04]  /*59b0*/  LDL.LU R76, [R1+0xf0] ;  /* 0x0000f000014c7983 */ /* 0x000f280000300800 */
[----:B------:R-:W4:Y:S01]  /*59c0*/  LDL.LU R71, [R1+0xec] ;  /* 0x0000ec0001477983 */ /* 0x000f220000300800 */
[----:B------:R-:W0:Y:S01]  /*59d0*/  MUFU.EX2 R61, R61 ;  /* 0x0000003d003d7308 */ /* 0x000e220000000800 */
[----:B------:R-:W-:-:S07]  /*59e0*/  FFMA R78, R78, c[0x0][0x188], -R2 ;  /* 0x000062004e4e7a23 */ /* 0x000fce0000000802 */
[----:B------:R-:W1:Y:S01]  /*59f0*/  MUFU.EX2 R62, R62 ;  /* 0x0000003e003e7308 */ /* 0x000e620000000800 */
[----:B------:R-:W-:Y:S02]  /*5a00*/  FFMA R79, R79, c[0x0][0x188], -R2 ;  /* 0x000062004f4f7a23 */ /* 0x000fe40000000802 */
[----:B------:R-:W-:Y:S02]  /*5a10*/  FMUL R37, R78, 1.4426950216293334961 ;  /* 0x3fb8aa3b4e257820 */ /* 0x000fe40000400000 */
[----:B------:R-:W-:-:S03]  /*5a20*/  FMUL R36, R79, 1.4426950216293334961 ;  /* 0x3fb8aa3b4f247820 */ /* 0x000fc60000400000 */
[----:B------:R-:W1:Y:S01]  /*5a30*/  MUFU.EX2 R53, R53 ;  /* 0x0000003500357308 */ /* 0x000e620000000800 */
[----:B0-----:R-:W-:Y:S02]  /*5a40*/  FADD R63, R61, R63 ;  /* 0x0000003f3d3f7221 */ /* 0x001fe40000000000 */
[----:B------:R-:W-:-:S05]  /*5a50*/  FADD R32, R89, R32 ;  /* 0x0000002059207221 */ /* 0x000fca0000000000 */
[----:B------:R-:W0:Y:S01]  /*5a60*/  MUFU.EX2 R37, R37 ;  /* 0x0000002500257308 */ /* 0x000e220000000800 */
[----:B-1----:R-:W-:Y:S02]  /*5a70*/  FADD R63, R62, R63 ;  /* 0x0000003f3e3f7221 */ /* 0x002fe40000000000 */
[----:B------:R-:W-:-:S05]  /*5a80*/  FADD R32, R69, R32 ;  /* 0x0000002045207221 */ /* 0x000fca0000000000 */
[----:B------:R-:W1:Y:S01]  /*5a90*/  MUFU.EX2 R55, R55 ;  /* 0x0000003700377308 */ /* 0x000e620000000800 */
[----:B------:R-:W-:-:S07]  /*5aa0*/  FADD R63, R52, R63 ;  /* 0x0000003f343f7221 */ /* 0x000fce0000000000 */
[----:B------:R-:W1:Y:S01]  /*5ab0*/  MUFU.EX2 R36, R36 ;  /* 0x0000002400247308 */ /* 0x000e620000000800 */
[----:B------:R-:W-:Y:S01]  /*5ac0*/  HMMA.16816.F32 R56, R8, R34, R56 ;  /* 0x000000220838723c */ /* 0x000fe20000001838 */
[----:B------:R-:W-:-:S06]  /*5ad0*/  FADD R32, R70, R32 ;  /* 0x0000002046207221 */ /* 0x000fcc0000000000 */
[----:B------:R-:W-:Y:S02]  /*5ae0*/  FADD R35, R53, R63 ;  /* 0x0000003f35237221 */ /* 0x000fe40000000000 */
[----:B------:R-:W-:Y:S02]  /*5af0*/  FADD R34, R68, R32 ;  /* 0x0000002044227221 */ /* 0x000fe40000000000 */
[----:B0-----:R-:W-:Y:S01]  /*5b00*/  FADD R35, R37, R35 ;  /* 0x0000002325237221 */ /* 0x001fe20000000000 */
[----:B------:R-:W-:Y:S01]  /*5b10*/  F2FP.PACK_AB R33, R60, R33 ;  /* 0x000000213c21723e */ /* 0x000fe200000000ff */
[----:B------:R-:W-:Y:S01]  /*5b20*/  HMMA.16816.F32 R112, R8, R38, R112 ;  /* 0x000000260870723c */ /* 0x000fe20000001870 */
[----:B-1----:R-:W-:Y:S01]  /*5b30*/  FADD R60, R55, R34 ;  /* 0x00000022373c7221 */ /* 0x002fe20000000000 */
[----:B------:R-:W-:Y:S02]  /*5b40*/  F2FP.PACK_AB R32, R88, R91 ;  /* 0x0000005b5820723e */ /* 0x000fe400000000ff */
[----:B------:R-:W-:-:S03]  /*5b50*/  F2FP.PACK_AB R34, R69, R89 ;  /* 0x000000594522723e */ /* 0x000fc600000000ff */
[----:B------:R-:W-:Y:S01]  /*5b60*/  FADD R38, R36, R35 ;  /* 0x0000002324267221 */ /* 0x000fe20000000000 */
[----:B------:R-:W-:Y:S01]  /*5b70*/  F2FP.PACK_AB R35, R62, R61 ;  /* 0x0000003d3e23723e */ /* 0x000fe200000000ff */
[----:B------:R-:W0:Y:S06]  /*5b80*/  MUFU.EX2 R54, R54 ;  /* 0x0000003600367308 */ /* 0x000e2c0000000800 */
[----:B------:R-:W-:Y:S01]  /*5b90*/  HMMA.16816.F32 R64, R32, R48, R64 ;  /* 0x000000302040723c */ /* 0x000fe20000001840 */
[----:B------:R-:W-:Y:S02]  /*5ba0*/  F2FP.PACK_AB R8, R68, R70 ;  /* 0x000000464408723e */ /* 0x000fe400000000ff */
[----:B------:R-:W-:-:S02]  /*5bb0*/  F2FP.PACK_AB R9, R53, R52 ;  /* 0x000000343509723e */ /* 0x000fc400000000ff */
[----:B------:R-:W-:Y:S02]  /*5bc0*/  F2FP.PACK_AB R11, R36, R37 ;  /* 0x00000025240b723e */ /* 0x000fe400000000ff */
[C---:B0-----:R-:W-:Y:S01]  /*5bd0*/  F2FP.PACK_AB R10, R54.reuse, R55 ;  /* 0x00000037360a723e */ /* 0x041fe200000000ff */
[----:B------:R-:W-:Y:S01]  /*5be0*/  FADD R39, R54, R60 ;  /* 0x0000003c36277221 */ /* 0x000fe20000000000 */
[C---:B------:R-:W-:Y:S01]  /*5bf0*/  HMMA.16816.F32 R72, R32.reuse, R44, R72 ;  /* 0x0000002c2048723c */ /* 0x040fe20000001848 */
[----:B------:R-:W-:Y:S07]  /*5c00*/  SHFL.BFLY PT, R61, R38, 0x2, 0x1f ;  /* 0x0c401f00263d7f89 */ /* 0x000fee00000e0000 */
[C---:B------:R-:W-:Y:S01]  /*5c10*/  HMMA.16816.F32 R84, R32.reuse, R28, R84 ;  /* 0x0000001c2054723c */ /* 0x040fe20000001854 */
[----:B------:R-:W0:Y:S07]  /*5c20*/  SHFL.BFLY PT, R60, R39, 0x2, 0x1f ;  /* 0x0c401f00273c7f89 */ /* 0x000e2e00000e0000 */
[C---:B------:R-:W-:Y:S08]  /*5c30*/  HMMA.16816.F32 R80, R32.reuse, R24, R80 ;  /* 0x000000182050723c */ /* 0x040ff00000001850 */
[C---:B------:R-:W-:Y:S08]  /*5c40*/  HMMA.16816.F32 R40, R32.reuse, R20, R40 ;  /* 0x000000142028723c */ /* 0x040ff00000001828 */
[C---:B------:R-:W-:Y:S08]  /*5c50*/  HMMA.16816.F32 R100, R32.reuse, R16, R100 ;  /* 0x000000102064723c */ /* 0x040ff00000001864 */
[C---:B------:R-:W-:Y:S08]  /*5c60*/  HMMA.16816.F32 R56, R32.reuse, R12, R56 ;  /* 0x0000000c2038723c */ /* 0x040ff00000001838 */
[----:B------:R-:W-:Y:S08]  /*5c70*/  HMMA.16816.F32 R112, R32, R4, R112 ;  /* 0x000000042070723c */ /* 0x000ff00000001870 */
[----:B------:R-:W-:Y:S01]  /*5c80*/  HMMA.16816.F32 R32, R8, R50, R64 ;  /* 0x000000320820723c */ /* 0x000fe20000001840 */
[----:B0-----:R-:W-:-:S02]  /*5c90*/  FADD R60, R39, R60 ;  /* 0x0000003c273c7221 */ /* 0x001fc40000000000 */
[----:B------:R-:W-:-:S05]  /*5ca0*/  FADD R61, R38, R61 ;  /* 0x0000003d263d7221 */ /* 0x000fca0000000000 */
[C---:B------:R-:W-:Y:S01]  /*5cb0*/  HMMA.16816.F32 R28, R8.reuse, R30, R84 ;  /* 0x0000001e081c723c */ /* 0x040fe20000001854 */
[----:B------:R-:W0:Y:S07]  /*5cc0*/  SHFL.BFLY PT, R4, R60, 0x1, 0x1f ;  /* 0x0c201f003c047f89 */ /* 0x000e2e00000e0000 */
[C---:B------:R-:W-:Y:S07]  /*5cd0*/  HMMA.16816.F32 R24, R8.reuse, R26, R80 ;  /* 0x0000001a0818723c */ /* 0x040fee0000001850 */
[----:B------:R-:W-:Y:S04]  /*5ce0*/  STL.64 [R1+0x40], R32 ;  /* 0x0000402001007387 */ /* 0x000fe80000100a00 */
[----:B------:R1:W-:Y:S01]  /*5cf0*/  STL.64 [R1+0x48], R34 ;  /* 0x0000482201007387 */ /* 0x0003e20000100a00 */
[C---:B------:R-:W-:Y:S03]  /*5d00*/  HMMA.16816.F32 R20, R8.reuse, R22, R40 ;  /* 0x000000160814723c */ /* 0x040fe60000001828 */
[----:B------:R-:W0:Y:S05]  /*5d10*/  SHFL.BFLY PT, R5, R61, 0x1, 0x1f ;  /* 0x0c201f003d057f89 */ /* 0x000e2a00000e0000 */
[C---:B-1----:R-:W-:Y:S08]  /*5d20*/  HMMA.16816.F32 R32, R8.reuse, R46, R72 ;  /* 0x0000002e0820723c */ /* 0x042ff00000001848 */
[C---:B------:R-:W-:Y:S08]  /*5d30*/  HMMA.16816.F32 R16, R8.reuse, R18, R100 ;  /* 0x000000120810723c */ /* 0x040ff00000001864 */
[C---:B------:R-:W-:Y:S08]  /*5d40*/  HMMA.16816.F32 R12, R8.reuse, R14, R56 ;  /* 0x0000000e080c723c */ /* 0x040ff00000001838 */
[----:B------:R-:W-:Y:S01]  /*5d50*/  HMMA.16816.F32 R8, R8, R6, R112 ;  /* 0x000000060808723c */ /* 0x000fe20000001870 */
[----:B------:R1:W-:Y:S04]  /*5d60*/  STL.64 [R1+0x50], R32 ;  /* 0x0000502001007387 */ /* 0x0003e80000100a00 */
[----:B------:R1:W-:Y:S04]  /*5d70*/  STL.64 [R1+0x58], R34 ;  /* 0x0000582201007387 */ /* 0x0003e80000100a00 */
[----:B------:R1:W-:Y:S01]  /*5d80*/  STL.64 [R1+0x60], R28 ;  /* 0x0000601c01007387 */ /* 0x0003e20000100a00 */
[----:B------:R-:W-:-:S03]  /*5d90*/  IMAD.MOV.U32 R6, RZ, RZ, 0x80 ;  /* 0x00000080ff067424 */ /* 0x000fc600078e00ff */
[----:B------:R1:W-:Y:S04]  /*5da0*/  STL.64 [R1+0x68], R30 ;  /* 0x0000681e01007387 */ /* 0x0003e80000100a00 */
[----:B------:R1:W-:Y:S01]  /*5db0*/  STL.64 [R1+0x70], R24 ;  /* 0x0000701801007387 */ /* 0x0003e20000100a00 */
[----:B0-----:R-:W-:-:S03]  /*5dc0*/  FADD R4, R60, R4 ;  /* 0x000000043c047221 */ /* 0x001fc60000000000 */
[----:B------:R1:W-:Y:S01]  /*5dd0*/  STL.64 [R1+0x78], R26 ;  /* 0x0000781a01007387 */ /* 0x0003e20000100a00 */
[----:B------:R-:W-:-:S03]  /*5de0*/  FADD R5, R61, R5 ;  /* 0x000000053d057221 */ /* 0x000fc60000000000 */
[----:B------:R1:W-:Y:S04]  /*5df0*/  STL.64 [R1+0x80], R20 ;  /* 0x0000801401007387 */ /* 0x0003e80000100a00 */
[----:B------:R1:W-:Y:S04]  /*5e00*/  STL.64 [R1+0x88], R22 ;  /* 0x0000881601007387 */ /* 0x0003e80000100a00 */
[----:B------:R1:W-:Y:S04]  /*5e10*/  STL.64 [R1+0x90], R16 ;  /* 0x0000901001007387 */ /* 0x0003e80000100a00 */
[----:B------:R1:W-:Y:S04]  /*5e20*/  STL.64 [R1+0x98], R18 ;  /* 0x0000981201007387 */ /* 0x0003e80000100a00 */
[----:B------:R1:W-:Y:S04]  /*5e30*/  STL.64 [R1+0xa0], R12 ;  /* 0x0000a00c01007387 */ /* 0x0003e80000100a00 */
[----:B------:R1:W-:Y:S04]  /*5e40*/  STL.64 [R1+0xa8], R14 ;  /* 0x0000a80e01007387 */ /* 0x0003e80000100a00 */
[----:B------:R1:W-:Y:S04]  /*5e50*/  STL.64 [R1+0xb0], R8 ;  /* 0x0000b00801007387 */ /* 0x0003e80000100a00 */
[----:B------:R1:W-:Y:S01]  /*5e60*/  STL.64 [R1+0xb8], R10 ;  /* 0x0000b80a01007387 */ /* 0x0003e20000100a00 */
[----:B--2---:R-:W-:-:S05]  /*5e70*/  IADD3 R77, R77, 0x80, RZ ;  /* 0x000000804d4d7810 */ /* 0x004fca0007ffe0ff */
[----:B------:R1:W-:Y:S01]  /*5e80*/  STL [R1+0xe8], R77 ;  /* 0x0000e84d01007387 */ /* 0x0003e20000100800 */
[----:B---3--:R-:W-:Y:S02]  /*5e90*/  IMAD R96, R6, c[0x0][0x1a4], R96 ;  /* 0x0000690006607a24 */ /* 0x008fe400078e0260 */
[----:B----4-:R-:W-:-:S03]  /*5ea0*/  FFMA R76, R121, R76, R4 ;  /* 0x0000004c794c7223 */ /* 0x010fc60000000004 */
[----:B------:R1:W-:Y:S01]  /*5eb0*/  STL [R1+0xc0], R96 ;  /* 0x0000c06001007387 */ /* 0x0003e20000100800 */
[----:B------:R-:W-:-:S03]  /*5ec0*/  FFMA R71, R120, R71, R5 ;  /* 0x0000004778477223 */ /* 0x000fc60000000005 */
[----:B------:R1:W-:Y:S04]  /*5ed0*/  STL [R1+0xc4], R0 ;  /* 0x0000c40001007387 */ /* 0x0003e80000100800 */
[----:B------:R1:W-:Y:S04]  /*5ee0*/  STL [R1+0xf0], R76 ;  /* 0x0000f04c01007387 */ /* 0x0003e80000100800 */
[----:B------:R1:W-:Y:S04]  /*5ef0*/  STL [R1+0xec], R71 ;  /* 0x0000ec4701007387 */ /* 0x0003e80000100800 */
[----:B------:R1:W-:Y:S01]  /*5f00*/  STL [R1+0xc8], R2 ;  /* 0x0000c80201007387 */ /* 0x0003e20000100800 */
[----:B------:R-:W-:Y:S01]  /*5f10*/  ISETP.GE.AND P0, PT, R77, c[0x0][0x1d0], PT ;  /* 0x000074004d007a0c */ /* 0x000fe20003f06270 */
[----:B------:R-:W-:-:S12]  /*5f20*/  IMAD R125, R6, c[0x0][0x1b4], R125 ;  /* 0x00006d00067d7a24 */ /* 0x000fd800078e027d */
[----:B-1----:R-:W-:Y:S01]  /*5f30*/  @P0 CALL.REL.NOINC `(.L_x_0) ;  /* 0x0000001000000944 */ /* 0x002fe20003c00000 */
[----:B------:R-:W-:Y:S05]  /*5f40*/  BRA `(.L_x_1) ;  /* 0xffffbca000007947 */ /* 0x000fea000383ffff */
.L_x_0:
[----:B-1----:R-:W2:Y:S04]  /*5f50*/  LDL.LU R5, [R1+0x40] ;  /* 0x0000400001057983 */ /* 0x002ea80000300800 */
[----:B------:R-:W3:Y:S04]  /*5f60*/  LDL.LU R4, [R1+0x44] ;  /* 0x0000440001047983 */ /* 0x000ee80000300800 */
[----:B------:R-:W4:Y:S04]  /*5f70*/  LDL.LU R11, [R1+0x48] ;  /* 0x00004800010b7983 */ /* 0x000f280000300800 */
[----:B------:R-:W2:Y:S04]  /*5f80*/  LDL.LU R14, [R1+0x4c] ;  /* 0x00004c00010e7983 */ /* 0x000ea80000300800 */
[----:B------:R-:W2:Y:S04]  /*5f90*/  LDL.LU R16, [R1+0xf0] ;  /* 0x0000f00001107983 */ /* 0x000ea80000300800 */
[----:B------:R-:W3:Y:S04]  /*5fa0*/  LDL.LU R15, [R1+0xb8] ;  /* 0x0000b800010f7983 */ /* 0x000ee80000300800 */
[----:B------:R-:W4:Y:S04]  /*5fb0*/  LDL.LU R3, [R1+0xec] ;  /* 0x0000ec0001037983 */ /* 0x000f280000300800 */
        /* <DEDUP_REMOVED lines=27> */
[----:B------:R-:W0:Y:S04]  /*6170*/  S2R R94, SR_TID.X ;  /* 0x00000000005e7919 */ /* 0x000e280000002100 */
[----:B------:R-:W1:Y:S04]  /*6180*/  S2R R89, SR_CTAID.X ;  /* 0x0000000000597919 */ /* 0x000e680000002500 */
[----:B------:R-:W1:Y:S04]  /*6190*/  S2R R93, SR_CTAID.Y ;  /* 0x00000000005d7919 */ /* 0x000e680000002600 */
[----:B------:R-:W1:Y:S04]  /*61a0*/  S2R R31, SR_TID.X ;  /* 0x00000000001f7919 */ /* 0x000e680000002100 */
[----:B------:R-:W1:Y:S01]  /*61b0*/  S2R R47, SR_TID.X ;  /* 0x00000000002f7919 */ /* 0x000e620000002100 */
[----:B0-----:R-:W-:-:S02]  /*61c0*/  SHF.L.U32 R25, R94, 0x3, RZ ;  /* 0x000000035e197819 */ /* 0x001fc400000006ff */
[C---:B------:R-:W-:Y:S02]  /*61d0*/  SHF.L.U32 R26, R94.reuse, 0x2, RZ ;  /* 0x000000025e1a7819 */ /* 0x040fe400000006ff */
[C---:B------:R-:W-:Y:S02]  /*61e0*/  LOP3.LUT R91, R94.reuse, 0xff, RZ, 0xc0, !PT ;  /* 0x000000ff5e5b7812 */ /* 0x040fe400078ec0ff */
[C---:B------:R-:W-:Y:S02]  /*61f0*/  SHF.L.U32 R21, R94.reuse, 0x5, RZ ;  /* 0x000000055e157819 */ /* 0x040fe400000006ff */
[C---:B------:R-:W-:Y:S01]  /*6200*/  LOP3.LUT P0, RZ, R94.reuse, 0x100, RZ, 0xc0, !PT ;  /* 0x000001005eff7812 */ /* 0x040fe2000780c0ff */
[----:B-1----:R-:W-:Y:S02]  /*6210*/  IMAD R89, R89, 0x100, R91 ;  /* 0x0000010059597824 */ /* 0x002fe400078e025b */
[----:B------:R-:W-:Y:S01]  /*6220*/  IMAD.SHL.U32 R91, R94, 0x2, RZ ;  /* 0x000000025e5b7824 */ /* 0x000fe200078e00ff */
[----:B------:R-:W-:Y:S01]  /*6230*/  LOP3.LUT R31, R31, 0x1ff, RZ, 0xc0, !PT ;  /* 0x000001ff1f1f7812 */ /* 0x000fe200078ec0ff */
[----:B------:R-:W-:Y:S01]  /*6240*/  IMAD R22, R89, c[0x0][0x1c4], RZ ;  /* 0x0000710059167a24 */ /* 0x000fe200078e02ff */
[----:B------:R-:W-:-:S04]  /*6250*/  SHF.R.U32.HI R47, RZ, 0x8, R47 ;  /* 0x00000008ff2f7819 */ /* 0x000fc8000001162f */
[----:B------:R-:W-:Y:S02]  /*6260*/  SGXT.U32 R47, R47, 0x1 ;  /* 0x000000012f2f781a */ /* 0x000fe40000000000 */
[----:B--2---:R-:W-:Y:S02]  /*6270*/  MOV R72, R16 ;  /* 0x0000001000487202 */ /* 0x004fe40000000f00 */
[----:B------:R-:W-:Y:S01]  /*6280*/  LOP3.LUT R16, R26, 0x3c0, RZ, 0xc0, !PT ;  /* 0x000003c01a107812 */ /* 0x000fe200078ec0ff */
[----:B------:R-:W-:Y:S01]  /*6290*/  BAR.SYNC.DEFER_BLOCKING 0x0 ;  /* 0x0000000000007b1d */ /* 0x000fe20000010000 */
[C---:B------:R-:W-:Y:S01]  /*62a0*/  FSETP.GEU.AND P2, PT, R72.reuse, 1.175494350822287508e-38, PT ;  /* 0x008000004800780b */ /* 0x040fe20003f4e000 */
[----:B------:R-:W-:Y:S01]  /*62b0*/  FMUL R23, R72, 8388608 ;  /* 0x4b00000048177820 */ /* 0x000fe20000400000 */
[----:B---3--:R-:W-:Y:S01]  /*62c0*/  MOV R30, R15 ;  /* 0x0000000f001e7202 */ /* 0x008fe20000000f00 */
[----:B----4-:R-:W-:Y:S01]  /*62d0*/  IMAD.MOV.U32 R29, RZ, RZ, R3 ;  /* 0x000000ffff1d7224 */ /* 0x010fe200078e0003 */
[----:B------:R-:W-:-:S02]  /*62e0*/  FSEL R62, RZ, -23, P2 ;  /* 0xc1b80000ff3e7808 */ /* 0x000fc40001000000 */
[----:B------:R-:W-:Y:S01]  /*62f0*/  FSEL R23, R23, R72, !P2 ;  /* 0x0000004817177208 */ /* 0x000fe20005000000 */
[C---:B------:R-:W-:Y:S01]  /*6300*/  FMUL R24, R29.reuse, 8388608 ;  /* 0x4b0000001d187820 */ /* 0x040fe20000400000 */
[----:B------:R-:W-:Y:S02]  /*6310*/  FSETP.GEU.AND P3, PT, R29, 1.175494350822287508e-38, PT ;  /* 0x008000001d00780b */ /* 0x000fe40003f6e000 */
[----:B------:R-:W-:Y:S02]  /*6320*/  IADD3 R15, R23, -0x3f3504f3, RZ ;  /* 0xc0cafb0d170f7810 */ /* 0x000fe40007ffe0ff */
[----:B------:R-:W-:Y:S02]  /*6330*/  FSETP.GT.AND P1, PT, |R29|, 8.50705917302346158658e+37, PT ;  /* 0x7e8000001d00780b */ /* 0x000fe40003f24200 */
[----:B------:R-:W-:Y:S02]  /*6340*/  FSEL R24, R24, R29, !P3 ;  /* 0x0000001d18187208 */ /* 0x000fe40005800000 */
[----:B------:R-:W-:-:S02]  /*6350*/  FSEL R63, RZ, -23, P3 ;  /* 0xc1b80000ff3f7808 */ /* 0x000fc40001800000 */
[----:B------:R-:W-:Y:S02]  /*6360*/  FSETP.GEU.AND P3, PT, |R29|, 1.175494350822287508e-38, PT ;  /* 0x008000001d00780b */ /* 0x000fe40003f6e200 */
[----:B------:R-:W-:Y:S02]  /*6370*/  FSETP.GT.AND P2, PT, |R72|, 8.50705917302346158658e+37, PT ;  /* 0x7e8000004800780b */ /* 0x000fe40003f44200 */
[----:B------:R-:W-:-:S03]  /*6380*/  SHF.R.U32.HI R3, RZ, 0x1, R94 ;  /* 0x00000001ff037819 */ /* 0x000fc6000001165e */
[----:B------:R-:W-:Y:S01]  /*6390*/  @P1 FMUL R29, R29, 0.25 ;  /* 0x3e8000001d1d1820 */ /* 0x000fe20000400000 */
[----:B------:R-:W-:Y:S01]  /*63a0*/  LOP3.LUT R17, R3, 0x4, RZ, 0xc0, !PT ;  /* 0x0000000403117812 */ /* 0x000fe200078ec0ff */
[----:B------:R-:W-:Y:S01]  /*63b0*/  @P1 FMUL R30, R30, 0.25 ;  /* 0x3e8000001e1e1820 */ /* 0x000fe20000400000 */
[C---:B------:R-:W-:Y:S01]  /*63c0*/  LOP3.LUT R3, R25.reuse, 0x38, RZ, 0xc0, !PT ;  /* 0x0000003819037812 */ /* 0x040fe200078ec0ff */
[----:B------:R-:W-:Y:S01]  /*63d0*/  @P1 FMUL R68, R68, 0.25 ;  /* 0x3e80000044441820 */ /* 0x000fe20000400000 */
[----:B------:R-:W-:Y:S01]  /*63e0*/  LOP3.LUT R25, R25, 0xf00, RZ, 0xc0, !PT ;  /* 0x00000f0019197812 */ /* 0x000fe200078ec0ff */
[----:B------:R-:W-:Y:S01]  /*63f0*/  @!P3 FMUL R29, R29, 16777216 ;  /* 0x4b8000001d1db820 */ /* 0x000fe20000400000 */
[----:B------:R-:W-:Y:S01]  /*6400*/  IADD3 R3, R17, R3, R16 ;  /* 0x0000000311037210 */ /* 0x000fe20007ffe010 */
[----:B------:R-:W-:Y:S01]  /*6410*/  @P1 FMUL R66, R66, 0.25 ;  /* 0x3e80000042421820 */ /* 0x000fe20000400000 */
[----:B------:R-:W-:Y:S01]  /*6420*/  SHF.L.U32 R17, R94, 0xa, RZ ;  /* 0x0000000a5e117819 */ /* 0x000fe200000006ff */
[----:B------:R-:W-:Y:S01]  /*6430*/  @P1 FMUL R64, R64, 0.25 ;  /* 0x3e80000040401820 */ /* 0x000fe20000400000 */
[----:B------:R-:W-:Y:S01]  /*6440*/  IADD3 R16, R24, -0x3f3504f3, RZ ;  /* 0xc0cafb0d18107810 */ /* 0x000fe20007ffe0ff */
[----:B------:R-:W-:Y:S01]  /*6450*/  @P1 FMUL R70, R70, 0.25 ;  /* 0x3e80000046461820 */ /* 0x000fe20000400000 */
[----:B------:R-:W-:Y:S01]  /*6460*/  LOP3.LUT R20, R17, 0x6000, RZ, 0xc0, !PT ;  /* 0x0000600011147812 */ /* 0x000fe200078ec0ff */
[----:B------:R-:W-:Y:S01]  /*6470*/  @P1 FMUL R14, R14, 0.25 ;  /* 0x3e8000000e0e1820 */ /* 0x000fe20000400000 */
[----:B------:R-:W-:Y:S01]  /*6480*/  LOP3.LUT R19, R16, 0xff800000, RZ, 0xc0, !PT ;  /* 0xff80000010137812 */ /* 0x000fe200078ec0ff */
[----:B------:R-:W-:Y:S01]  /*6490*/  @P1 FMUL R11, R11, 0.25 ;  /* 0x3e8000000b0b1820 */ /* 0x000fe20000400000 */
[----:B------:R-:W-:Y:S01]  /*64a0*/  LOP3.LUT R27, R20, 0x60, R21, 0xf8, !PT ;  /* 0x00000060141b7812 */ /* 0x000fe200078ef815 */
[----:B------:R-:W-:Y:S01]  /*64b0*/  IMAD R17, R93, c[0x0][0x1c0], RZ ;  /* 0x000070005d117a24 */ /* 0x000fe200078e02ff */
[----:B------:R-:W-:Y:S01]  /*64c0*/  SHF.L.U32 R20, R22, 0x1, RZ ;  /* 0x0000000116147819 */ /* 0x000fe200000006ff */
[----:B------:R-:W-:Y:S01]  /*64d0*/  @!P3 FMUL R11, R11, 16777216 ;  /* 0x4b8000000b0bb820 */ /* 0x000fe20000400000 */
[----:B------:R-:W-:Y:S01]  /*64e0*/  I2F R16, R19 ;  /* 0x0000001300107306 */ /* 0x000fe20000201400 */
[----:B------:R-:W-:Y:S01]  /*64f0*/  @P1 FMUL R60, R60, 0.25 ;  /* 0x3e8000003c3c1820 */ /* 0x000fe20000400000 */
[----:B------:R-:W-:Y:S01]  /*6500*/  SHF.L.U32 R21, R17, 0x1, RZ ;  /* 0x0000000111157819 */ /* 0x000fe200000006ff */
[----:B------:R-:W-:Y:S01]  /*6510*/  @P2 FMUL R12, R12, 0.25 ;  /* 0x3e8000000c0c2820 */ /* 0x000fe20000400000 */
[----:B------:R-:W-:Y:S01]  /*6520*/  LOP3.LUT R26, R25, 0x70, R26, 0xf8, !PT ;  /* 0x00000070191a7812 */ /* 0x000fe200078ef81a */
[----:B------:R-:W-:Y:S01]  /*6530*/  @P1 FMUL R46, R46, 0.25 ;  /* 0x3e8000002e2e1820 */ /* 0x000fe20000400000 */
[----:B------:R-:W-:Y:S01]  /*6540*/  IADD3 R21, P4, P5, R20, c[0x0][0x178], R21 ;  /* 0x00005e0014157a10 */ /* 0x000fe20007d9e015 */
[----:B------:R-:W-:Y:S01]  /*6550*/  IMAD.HI R20, R17, 0x2, RZ ;  /* 0x0000000211147827 */ /* 0x000fe200078e02ff */
[----:B------:R-:W-:-:S03]  /*6560*/  LOP3.LUT R26, R27, R26, RZ, 0x3c, !PT ;  /* 0x0000001a1b1a7212 */ /* 0x000fc600078e3cff */
[----:B------:R-:W-:Y:S01]  /*6570*/  IMAD.MOV.U32 R28, RZ, RZ, R18 ;  /* 0x000000ffff1c7224 */ /* 0x000fe200078e0012 */
[----:B------:R-:W-:Y:S01]  /*6580*/  LOP3.LUT R18, R15, 0xff800000, RZ, 0xc0, !PT ;  /* 0xff8000000f127812 */ /* 0x000fe200078ec0ff */
[----:B------:R-:W-:Y:S02]  /*6590*/  @P2 FMUL R9, R9, 0.25 ;  /* 0x3e80000009092820 */ /* 0x000fe40000400000 */
[----:B------:R-:W-:Y:S01]  /*65a0*/  @P1 FMUL R28, R28, 0.25 ;  /* 0x3e8000001c1c1820 */ /* 0x000fe20000400000 */
[----:B------:R-:W0:Y:S01]  /*65b0*/  I2F R15, R18 ;  /* 0x00000012000f7306 */ /* 0x000e220000201400 */
[----:B------:R-:W-:-:S04]  /*65c0*/  IMAD.HI R17, R22, 0x2, RZ ;  /* 0x0000000216117827 */ /* 0x000fc800078e02ff */
[----:B------:R-:W-:Y:S01]  /*65d0*/  @P1 FMUL R44, R44, 0.25 ;  /* 0x3e8000002c2c1820 */ /* 0x000fe20000400000 */
[----:B------:R-:W-:Y:S01]  /*65e0*/  IADD3.X R20, R17, c[0x0][0x17c], R20, P4, P5 ;  /* 0x00005f0011147a10 */ /* 0x000fe200027ea414 */
[----:B------:R-:W-:Y:S02]  /*65f0*/  @P2 FMUL R5, R5, 0.25 ;  /* 0x3e80000005052820 */ /* 0x000fe40000400000 */
[----:B------:R-:W-:Y:S02]  /*6600*/  @P1 FMUL R42, R42, 0.25 ;  /* 0x3e8000002a2a1820 */ /* 0x000fe40000400000 */
[----:B------:R-:W-:Y:S02]  /*6610*/  @P2 FMUL R4, R4, 0.25 ;  /* 0x3e80000004042820 */ /* 0x000fe40000400000 */
[----:B------:R-:W-:Y:S02]  /*6620*/  @P2 FMUL R13, R13, 0.25 ;  /* 0x3e8000000d0d2820 */ /* 0x000fe40000400000 */
[----:B------:R-:W-:-:S02]  /*6630*/  @P2 FMUL R7, R7, 0.25 ;  /* 0x3e80000007072820 */ /* 0x000fc40000400000 */
[----:B0-----:R-:W-:Y:S02]  /*6640*/  FFMA.FTZ R62, R15, 1.1920928955078125e-07, R62 ;  /* 0x340000000f3e7823 */ /* 0x001fe4000001003e */
[----:B------:R-:W0:Y:S01]  /*6650*/  MUFU.RCP R15, R29 ;  /* 0x0000001d000f7308 */ /* 0x000e220000001000 */
[----:B------:R-:W-:Y:S02]  /*6660*/  @P2 FMUL R56, R56, 0.25 ;  /* 0x3e80000038382820 */ /* 0x000fe40000400000 */
[----:B------:R-:W-:Y:S02]  /*6670*/  @P1 FMUL R40, R40, 0.25 ;  /* 0x3e80000028281820 */ /* 0x000fe40000400000 */
[----:B------:R-:W-:Y:S02]  /*6680*/  @P2 FMUL R10, R10, 0.25 ;  /* 0x3e8000000a0a2820 */ /* 0x000fe40000400000 */
[----:B------:R-:W-:Y:S02]  /*6690*/  @P1 FMUL R38, R38, 0.25 ;  /* 0x3e80000026261820 */ /* 0x000fe40000400000 */
[----:B------:R-:W-:-:S02]  /*66a0*/  IMAD.SHL.U32 R25, R94, 0x1000, RZ ;  /* 0x000010005e197824 */ /* 0x000fc400078e00ff */
[----:B------:R-:W-:Y:S02]  /*66b0*/  @P2 FMUL R52, R52, 0.25 ;  /* 0x3e80000034342820 */ /* 0x000fe40000400000 */
[----:B------:R-:W-:Y:S01]  /*66c0*/  @P2 FMUL R6, R6, 0.25 ;  /* 0x3e80000006062820 */ /* 0x000fe20000400000 */
[----:B------:R-:W-:Y:S01]  /*66d0*/  LOP3.LUT R25, R25, 0x6000, RZ, 0xc0, !PT ;  /* 0x0000600019197812 */ /* 0x000fe200078ec0ff */
[----:B------:R-:W-:Y:S02]  /*66e0*/  @!P3 FMUL R28, R28, 16777216 ;  /* 0x4b8000001c1cb820 */ /* 0x000fe40000400000 */
[----:B0-----:R-:W-:Y:S01]  /*66f0*/  FMUL R45, R15, R11 ;  /* 0x0000000b0f2d7220 */ /* 0x001fe20000400000 */
[----:B------:R-:W-:Y:S01]  /*6700*/  LEA R22, R31, R25, 0x4 ;  /* 0x000000191f167211 */ /* 0x000fe200078e20ff */
[----:B------:R-:W-:Y:S02]  /*6710*/  @P1 FMUL R36, R36, 0.25 ;  /* 0x3e80000024241820 */ /* 0x000fe40000400000 */
[----:B------:R-:W-:-:S02]  /*6720*/  FMUL R29, R15, R28 ;  /* 0x0000001c0f1d7220 */ /* 0x000fc40000400000 */
[----:B------:R-:W-:Y:S01]  /*6730*/  @P1 FMUL R32, R32, 0.25 ;  /* 0x3e80000020201820 */ /* 0x000fe20000400000 */
[C---:B------:R-:W-:Y:S01]  /*6740*/  FSETP.GEU.AND P1, PT, |R72|.reuse, 1.175494350822287508e-38, PT ;  /* 0x008000004800780b */ /* 0x040fe20003f2e200 */
[----:B------:R-:W-:Y:S02]  /*6750*/  @P2 FMUL R72, R72, 0.25 ;  /* 0x3e80000048482820 */ /* 0x000fe40000400000 */
[----:B------:R-:W-:Y:S02]  /*6760*/  @P2 FMUL R48, R48, 0.25 ;  /* 0x3e80000030302820 */ /* 0x000fe40000400000 */
[----:B------:R-:W-:Y:S02]  /*6770*/  FFMA.FTZ R63, R16, 1.1920928955078125e-07, R63 ;  /* 0x34000000103f7823 */ /* 0x000fe4000001003f */
[----:B------:R-:W-:Y:S02]  /*6780*/  @P2 FMUL R34, R34, 0.25 ;  /* 0x3e80000022222820 */ /* 0x000fe40000400000 */
[----:B------:R-:W-:-:S02]  /*6790*/  @!P3 FMUL R36, R36, 16777216 ;  /* 0x4b8000002424b820 */ /* 0x000fc40000400000 */
[----:B------:R-:W-:Y:S02]  /*67a0*/  @!P3 FMUL R38, R38, 16777216 ;  /* 0x4b8000002626b820 */ /* 0x000fe40000400000 */
[----:B------:R-:W-:Y:S02]  /*67b0*/  @!P1 FMUL R72, R72, 16777216 ;  /* 0x4b80000048489820 */ /* 0x000fe40000400000 */
[----:B------:R-:W-:Y:S02]  /*67c0*/  @!P1 FMUL R12, R12, 16777216 ;  /* 0x4b8000000c0c9820 */ /* 0x000fe40000400000 */
[----:B------:R-:W0:Y:S01]  /*67d0*/  MUFU.RCP R11, R72 ;  /* 0x00000048000b7308 */ /* 0x000e220000001000 */
[----:B------:R-:W-:Y:S02]  /*67e0*/  @!P1 FMUL R9, R9, 16777216 ;  /* 0x4b80000009099820 */ /* 0x000fe40000400000 */
[----:B------:R-:W-:Y:S02]  /*67f0*/  @!P1 FMUL R5, R5, 16777216 ;  /* 0x4b80000005059820 */ /* 0x000fe40000400000 */
[----:B------:R-:W-:-:S02]  /*6800*/  @!P1 FMUL R4, R4, 16777216 ;  /* 0x4b80000004049820 */ /* 0x000fc40000400000 */
[----:B------:R-:W-:Y:S02]  /*6810*/  @!P1 FMUL R13, R13, 16777216 ;  /* 0x4b8000000d0d9820 */ /* 0x000fe40000400000 */
[----:B------:R-:W-:Y:S02]  /*6820*/  @!P1 FMUL R7, R7, 16777216 ;  /* 0x4b80000007079820 */ /* 0x000fe40000400000 */
[----:B------:R-:W-:Y:S02]  /*6830*/  @!P1 FMUL R56, R56, 16777216 ;  /* 0x4b80000038389820 */ /* 0x000fe40000400000 */
[----:B------:R-:W-:Y:S02]  /*6840*/  @!P1 FMUL R10, R10, 16777216 ;  /* 0x4b8000000a0a9820 */ /* 0x000fe40000400000 */
[----:B------:R-:W-:Y:S02]  /*6850*/  @!P1 FMUL R48, R48, 16777216 ;  /* 0x4b80000030309820 */ /* 0x000fe40000400000 */
[----:B0-----:R-:W-:-:S02]  /*6860*/  FMUL R17, R11, R12 ;  /* 0x0000000c0b117220 */ /* 0x001fc40000400000 */
[C---:B------:R-:W-:Y:S02]  /*6870*/  FMUL R12, R11.reuse, R9 ;  /* 0x000000090b0c7220 */ /* 0x040fe40000400000 */
[C---:B------:R-:W-:Y:S02]  /*6880*/  FMUL R9, R11.reuse, R5 ;  /* 0x000000050b097220 */ /* 0x040fe40000400000 */
[C---:B------:R-:W-:Y:S02]  /*6890*/  FMUL R5, R11.reuse, R4 ;  /* 0x000000040b057220 */ /* 0x040fe40000400000 */
[C---:B------:R-:W-:Y:S02]  /*68a0*/  FMUL R13, R11.reuse, R13 ;  /* 0x0000000d0b0d7220 */ /* 0x040fe40000400000 */
[----:B------:R-:W-:Y:S01]  /*68b0*/  FMUL R4, R11, R7 ;  /* 0x000000070b047220 */ /* 0x000fe20000400000 */
[----:B------:R-:W-:Y:S01]  /*68c0*/  F2FP.PACK_AB R12, R12, R5 ;  /* 0x000000050c0c723e */ /* 0x000fe200000000ff */
[----:B------:R-:W-:-:S02]  /*68d0*/  @!P1 FMUL R52, R52, 16777216 ;  /* 0x4b80000034349820 */ /* 0x000fc40000400000 */
[----:B------:R-:W-:Y:S01]  /*68e0*/  @!P1 FMUL R6, R6, 16777216 ;  /* 0x4b80000006069820 */ /* 0x000fe20000400000 */
[----:B------:R-:W-:Y:S01]  /*68f0*/  F2FP.PACK_AB R13, R13, R4 ;  /* 0x000000040d0d723e */ /* 0x000fe200000000ff */
[----:B------:R-:W-:Y:S01]  /*6900*/  FMUL R27, R11, R56 ;  /* 0x000000380b1b7220 */ /* 0x000fe20000400000 */
[----:B------:R-:W-:Y:S01]  /*6910*/  IADD3 R4, R23, -R18, RZ ;  /* 0x8000001217047210 */ /* 0x000fe20007ffe0ff */
[C---:B------:R-:W-:Y:S02]  /*6920*/  FMUL R10, R11.reuse, R10 ;  /* 0x0000000a0b0a7220 */ /* 0x040fe40000400000 */
[C---:B------:R-:W-:Y:S02]  /*6930*/  FMUL R25, R11.reuse, R48 ;  /* 0x000000300b197220 */ /* 0x040fe40000400000 */
[----:B------:R-:W-:Y:S01]  /*6940*/  FMUL R28, R11, R52 ;  /* 0x000000340b1c7220 */ /* 0x000fe20000400000 */
[----:B------:R-:W-:Y:S01]  /*6950*/  F2FP.PACK_AB R18, R27, R10 ;  /* 0x0000000a1b12723e */ /* 0x000fe200000000ff */
[----:B------:R-:W-:-:S02]  /*6960*/  @P2 FMUL R50, R50, 0.25 ;  /* 0x3e80000032322820 */ /* 0x000fc40000400000 */
[----:B------:R-:W-:Y:S02]  /*6970*/  @P2 FMUL R54, R54, 0.25 ;  /* 0x3e80000036362820 */ /* 0x000fe40000400000 */
[----:B------:R-:W-:Y:S02]  /*6980*/  @P2 FMUL R58, R58, 0.25 ;  /* 0x3e8000003a3a2820 */ /* 0x000fe40000400000 */
[----:B------:R-:W-:Y:S01]  /*6990*/  FMUL R16, R11, R6 ;  /* 0x000000060b107220 */ /* 0x000fe20000400000 */
[----:B------:R-:W-:Y:S01]  /*69a0*/  MOV R6, 0x3dc6b27f ;  /* 0x3dc6b27f00067802 */ /* 0x000fe20000000f00 */
[----:B------:R-:W-:Y:S02]  /*69b0*/  @!P3 FMUL R40, R40, 16777216 ;  /* 0x4b8000002828b820 */ /* 0x000fe40000400000 */
[----:B------:R-:W-:Y:S01]  /*69c0*/  @!P3 FMUL R42, R42, 16777216 ;  /* 0x4b8000002a2ab820 */ /* 0x000fe20000400000 */
[----:B------:R-:W-:Y:S01]  /*69d0*/  F2FP.PACK_AB R16, R16, R9 ;  /* 0x000000091010723e */ /* 0x000fe200000000ff */
[----:B------:R-:W-:-:S02]  /*69e0*/  @!P3 FMUL R44, R44, 16777216 ;  /* 0x4b8000002c2cb820 */ /* 0x000fc40000400000 */
[----:B------:R-:W-:Y:S02]  /*69f0*/  @!P3 FMUL R46, R46, 16777216 ;  /* 0x4b8000002e2eb820 */ /* 0x000fe40000400000 */
[----:B------:R-:W-:Y:S01]  /*6a00*/  IMAD.IADD R5, R24, 0x1, -R19 ;  /* 0x0000000118057824 */ /* 0x000fe200078e0a13 */
[----:B------:R-:W-:Y:S01]  /*6a10*/  F2FP.PACK_AB R19, R25, R28 ;  /* 0x0000001c1913723e */ /* 0x000fe200000000ff */
[----:B------:R-:W-:Y:S01]  /*6a20*/  @!P3 FMUL R30, R30, 16777216 ;  /* 0x4b8000001e1eb820 */ /* 0x000fe20000400000 */
[----:B------:R-:W-:Y:S01]  /*6a30*/  MOV R25, c[0x0][0x1c8] ;  /* 0x0000720000197a02 */ /* 0x000fe20000000f00 */
[----:B------:R-:W-:Y:S02]  /*6a40*/  @!P3 FMUL R32, R32, 16777216 ;  /* 0x4b8000002020b820 */ /* 0x000fe40000400000 */
[----:B------:R-:W-:Y:S02]  /*6a50*/  @!P3 FMUL R60, R60, 16777216 ;  /* 0x4b8000003c3cb820 */ /* 0x000fe40000400000 */
[----:B------:R-:W-:-:S02]  /*6a60*/  @!P3 FMUL R64, R64, 16777216 ;  /* 0x4b8000004040b820 */ /* 0x000fc40000400000 */
[----:B------:R-:W-:Y:S02]  /*6a70*/  @!P3 FMUL R66, R66, 16777216 ;  /* 0x4b8000004242b820 */ /* 0x000fe40000400000 */
[----:B------:R-:W-:Y:S02]  /*6a80*/  @!P3 FMUL R68, R68, 16777216 ;  /* 0x4b8000004444b820 */ /* 0x000fe40000400000 */
[----:B------:R-:W-:Y:S02]  /*6a90*/  @!P3 FMUL R70, R70, 16777216 ;  /* 0x4b8000004646b820 */ /* 0x000fe40000400000 */
[----:B------:R-:W-:Y:S01]  /*6aa0*/  @!P3 FMUL R14, R14, 16777216 ;  /* 0x4b8000000e0eb820 */ /* 0x000fe20000400000 */
[----:B------:R-:W-:Y:S01]  /*6ab0*/  ISETP.GE.U32.AND P3, PT, R24, 0x7f800000, PT ;  /* 0x7f8000001800780c */ /* 0x000fe20003f66070 */
[----:B------:R-:W-:Y:S02]  /*6ac0*/  FADD R27, R4, -1 ;  /* 0xbf800000041b7421 */ /* 0x000fe40000000000 */
[----:B------:R-:W-:-:S02]  /*6ad0*/  @!P1 FMUL R34, R34, 16777216 ;  /* 0x4b80000022229820 */ /* 0x000fc40000400000 */
[C---:B------:R-:W-:Y:S02]  /*6ae0*/  FMUL R31, R15.reuse, R36 ;  /* 0x000000240f1f7220 */ /* 0x040fe40000400000 */
[----:B------:R-:W-:Y:S02]  /*6af0*/  FMUL R33, R15, R38 ;  /* 0x000000260f217220 */ /* 0x000fe40000400000 */
[----:B------:R-:W-:Y:S01]  /*6b00*/  @P2 FMUL R8, R8, 0.25 ;  /* 0x3e80000008082820 */ /* 0x000fe20000400000 */
[----:B------:R-:W-:Y:S01]  /*6b10*/  ISETP.GE.U32.AND P2, PT, R23, 0x7f800000, PT ;  /* 0x7f8000001700780c */ /* 0x000fe20003f46070 */
[----:B------:R-:W-:Y:S02]  /*6b20*/  @!P1 FMUL R50, R50, 16777216 ;  /* 0x4b80000032329820 */ /* 0x000fe40000400000 */
[----:B------:R-:W-:Y:S02]  /*6b30*/  @!P1 FMUL R54, R54, 16777216 ;  /* 0x4b80000036369820 */ /* 0x000fe40000400000 */
[----:B------:R-:W-:-:S02]  /*6b40*/  @!P1 FMUL R58, R58, 16777216 ;  /* 0x4b8000003a3a9820 */ /* 0x000fc40000400000 */
[C---:B------:R-:W-:Y:S02]  /*6b50*/  FMUL R35, R15.reuse, R40 ;  /* 0x000000280f237220 */ /* 0x040fe40000400000 */
[C---:B------:R-:W-:Y:S02]  /*6b60*/  FMUL R36, R15.reuse, R42 ;  /* 0x0000002a0f247220 */ /* 0x040fe40000400000 */
[C---:B------:R-:W-:Y:S02]  /*6b70*/  FMUL R38, R15.reuse, R44 ;  /* 0x0000002c0f267220 */ /* 0x040fe40000400000 */
[----:B------:R-:W-:Y:S02]  /*6b80*/  FMUL R39, R15, R46 ;  /* 0x0000002e0f277220 */ /* 0x000fe40000400000 */
[----:B------:R-:W-:Y:S02]  /*6b90*/  FADD R28, R5, -1 ;  /* 0xbf800000051c7421 */ /* 0x000fe40000000000 */
[----:B------:R-:W-:-:S02]  /*6ba0*/  FMUL R30, R15, R30 ;  /* 0x0000001e0f1e7220 */ /* 0x000fc40000400000 */
[C---:B------:R-:W-:Y:S02]  /*6bb0*/  FMUL R32, R15.reuse, R32 ;  /* 0x000000200f207220 */ /* 0x040fe40000400000 */
[C---:B------:R-:W-:Y:S02]  /*6bc0*/  FMUL R40, R15.reuse, R60 ;  /* 0x0000003c0f287220 */ /* 0x040fe40000400000 */
[C---:B------:R-:W-:Y:S02]  /*6bd0*/  FMUL R42, R15.reuse, R64 ;  /* 0x000000400f2a7220 */ /* 0x040fe40000400000 */
[C---:B------:R-:W-:Y:S02]  /*6be0*/  FMUL R41, R15.reuse, R66 ;  /* 0x000000420f297220 */ /* 0x040fe40000400000 */
[----:B------:R-:W-:Y:S01]  /*6bf0*/  FMUL R43, R15, R68 ;  /* 0x000000440f2b7220 */ /* 0x000fe20000400000 */
[----:B------:R-:W-:Y:S01]  /*6c00*/  F2FP.PACK_AB R9, R39, R42 ;  /* 0x0000002a2709723e */ /* 0x000fe200000000ff */
[----:B------:R-:W-:-:S02]  /*6c10*/  FMUL R44, R15, R70 ;  /* 0x000000460f2c7220 */ /* 0x000fc40000400000 */
[----:B------:R-:W-:Y:S02]  /*6c20*/  FMUL R46, R15, R14 ;  /* 0x0000000e0f2e7220 */ /* 0x000fe40000400000 */
[----:B------:R-:W-:Y:S02]  /*6c30*/  FFMA.FTZ R4, R27, R6, -0.16845393180847167969 ;  /* 0xbe2c7f301b047423 */ /* 0x000fe40000010006 */
[----:B------:R-:W-:Y:S02]  /*6c40*/  FMUL R15, R11, R34 ;  /* 0x000000220b0f7220 */ /* 0x000fe40000400000 */
[----:B------:R-:W-:Y:S01]  /*6c50*/  @!P1 FMUL R8, R8, 16777216 ;  /* 0x4b80000008089820 */ /* 0x000fe20000400000 */
[----:B------:R-:W-:Y:S01]  /*6c60*/  FSETP.NEU.AND P1, PT, R23, RZ, PT ;  /* 0x000000ff1700720b */ /* 0x000fe20003f2d000 */
[C---:B------:R-:W-:Y:S02]  /*6c70*/  FMUL R34, R11.reuse, R50 ;  /* 0x000000320b227220 */ /* 0x040fe40000400000 */
[----:B------:R-:W-:-:S02]  /*6c80*/  FMUL R14, R11, R54 ;  /* 0x000000360b0e7220 */ /* 0x000fc40000400000 */
[----:B------:R-:W-:Y:S01]  /*6c90*/  FMUL R37, R11, R58 ;  /* 0x0000003a0b257220 */ /* 0x000fe20000400000 */
[----:B------:R-:W-:Y:S01]  /*6ca0*/  F2FP.PACK_AB R15, R15, R34 ;  /* 0x000000220f0f723e */ /* 0x000fe200000000ff */
[----:B------:R-:W-:Y:S02]  /*6cb0*/  FFMA.FTZ R5, R28, R6, -0.16845393180847167969 ;  /* 0xbe2c7f301c057423 */ /* 0x000fe40000010006 */
[----:B------:R-:W-:Y:S01]  /*6cc0*/  FFMA.FTZ R6, R27, R4, 0.1716887056827545166 ;  /* 0x3e2fcf2a1b067423 */ /* 0x000fe20000010004 */
[----:B------:R-:W-:Y:S01]  /*6cd0*/  F2FP.PACK_AB R14, R14, R37 ;  /* 0x000000250e0e723e */ /* 0x000fe200000000ff */
[----:B------:R-:W-:Y:S01]  /*6ce0*/  FMUL R8, R11, R8 ;  /* 0x000000080b087220 */ /* 0x000fe20000400000 */
[----:B------:R-:W-:Y:S01]  /*6cf0*/  F2FP.PACK_AB R4, R44, R45 ;  /* 0x0000002d2c04723e */ /* 0x000fe200000000ff */
[----:B------:R-:W-:Y:S02]  /*6d00*/  FFMA.FTZ R6, R27, R6, -0.17900948226451873779 ;  /* 0xbe374e431b067423 */ /* 0x000fe40000010006 */
[----:B------:R0:W-:Y:S01]  /*6d10*/  STS.128 [R26+0x1000], R12 ;  /* 0x0010000c1a007388 */ /* 0x0001e20000000c00 */
[----:B------:R-:W-:Y:S01]  /*6d20*/  F2FP.PACK_AB R17, R17, R8 ;  /* 0x000000081111723e */ /* 0x000fe200000000ff */
[C---:B------:R-:W-:Y:S01]  /*6d30*/  FFMA.FTZ R5, R28.reuse, R5, 0.1716887056827545166 ;  /* 0x3e2fcf2a1c057423 */ /* 0x040fe20000010005 */
[----:B------:R-:W-:Y:S01]  /*6d40*/  F2FP.PACK_AB R8, R43, R46 ;  /* 0x0000002e2b08723e */ /* 0x000fe200000000ff */
[----:B------:R-:W-:Y:S01]  /*6d50*/  FFMA.FTZ R10, R27, R6, 0.20512372255325317383 ;  /* 0x3e520bf41b0a7423 */ /* 0x000fe20000010006 */
[----:B------:R-:W-:Y:S01]  /*6d60*/  F2FP.PACK_AB R6, R35, R38 ;  /* 0x000000262306723e */ /* 0x000fe200000000ff */
[----:B------:R1:W-:Y:S01]  /*6d70*/  STS.128 [R26], R16 ;  /* 0x000000101a007388 */ /* 0x0003e20000000c00 */
[----:B------:R-:W-:Y:S01]  /*6d80*/  FFMA.FTZ R7, R28, R5, -0.17900948226451873779 ;  /* 0xbe374e431c077423 */ /* 0x000fe20000010005 */
[----:B------:R-:W-:Y:S01]  /*6d90*/  F2FP.PACK_AB R5, R40, R41 ;  /* 0x000000292805723e */ /* 0x000fe200000000ff */
[----:B------:R-:W-:-:S02]  /*6da0*/  FFMA.FTZ R10, R27, R10, -0.24046532809734344482 ;  /* 0xbe763c8b1b0a7423 */ /* 0x000fc4000001000a */
[----:B------:R-:W-:-:S04]  /*6db0*/  FFMA.FTZ R7, R28, R7, 0.20512372255325317383 ;  /* 0x3e520bf41c077423 */ /* 0x000fc80000010007 */
[C---:B------:R-:W-:Y:S02]  /*6dc0*/  FFMA.FTZ R7, R28.reuse, R7, -0.24046532809734344482 ;  /* 0xbe763c8b1c077423 */ /* 0x040fe40000010007 */
[----:B0-----:R-:W-:Y:S02]  /*6dd0*/  IMAD R14, R47, c[0x0][0x1c8], RZ ;  /* 0x000072002f0e7a24 */ /* 0x001fe400078e02ff */
[----:B------:R-:W-:Y:S01]  /*6de0*/  FFMA.FTZ R12, R27, R10, 0.28857114911079406738 ;  /* 0x3e93bf991b0c7423 */ /* 0x000fe2000001000a */
[----:B------:R-:W-:Y:S01]  /*6df0*/  F2FP.PACK_AB R10, R33, R36 ;  /* 0x00000024210a723e */ /* 0x000fe200000000ff */
[----:B------:R-:W-:Y:S01]  /*6e00*/  FFMA.FTZ R11, R28, R7, 0.28857114911079406738 ;  /* 0x3e93bf991c0b7423 */ /* 0x000fe20000010007 */
[----:B------:R-:W-:Y:S01]  /*6e10*/  F2FP.PACK_AB R7, R30, R31 ;  /* 0x0000001f1e07723e */ /* 0x000fe200000000ff */
[----:B-1----:R-:W-:Y:S01]  /*6e20*/  IMAD R16, R25, 0x2, R14 ;  /* 0x0000000219107824 */ /* 0x002fe200078e020e */
[----:B------:R-:W-:Y:S01]  /*6e30*/  @P2 MOV R30, 0x7f800000 ;  /* 0x7f800000001e2802 */ /* 0x000fe20000000f00 */
[----:B------:R-:W-:Y:S01]  /*6e40*/  FFMA.FTZ R12, R27, R12, -0.36067417263984680176 ;  /* 0xbeb8aa491b0c7423 */ /* 0x000fe2000001000c */
[----:B------:R-:W-:Y:S01]  /*6e50*/  LOP3.LUT R17, R22, 0x20, RZ, 0x3c, !PT ;  /* 0x0000002016117812 */ /* 0x000fe200078e3cff */
[C---:B------:R-:W-:Y:S01]  /*6e60*/  FFMA.FTZ R13, R28.reuse, R11, -0.36067417263984680176 ;  /* 0xbeb8aa491c0d7423 */ /* 0x040fe2000001000b */
[----:B------:R-:W-:Y:S01]  /*6e70*/  LEA R18, R25, R16, 0x1 ;  /* 0x0000001019127211 */ /* 0x000fe200078e08ff */
[----:B------:R-:W-:Y:S01]  /*6e80*/  FFMA.FTZ R12, R27, R12, 0.48089820146560668945 ;  /* 0x3ef6384a1b0c7423 */ /* 0x000fe2000001000c */
[----:B------:R0:W-:Y:S01]  /*6e90*/  STS.128 [R26+0x80], R4 ;  /* 0x000080041a007388 */ /* 0x0001e20000000c00 */
[C---:B------:R-:W-:Y:S01]  /*6ea0*/  FFMA.FTZ R13, R28.reuse, R13, 0.48089820146560668945 ;  /* 0x3ef6384a1c0d7423 */ /* 0x040fe2000001000d */
[----:B------:R-:W-:Y:S01]  /*6eb0*/  LEA R34, R25, R18, 0x1 ;  /* 0x0000001219227211 */ /* 0x000fe200078e08ff */
[----:B------:R-:W-:Y:S01]  /*6ec0*/  FFMA.FTZ R12, R27, R12, -0.72134751081466674805 ;  /* 0xbf38aa3b1b0c7423 */ /* 0x000fe2000001000c */
[----:B------:R-:W-:Y:S01]  /*6ed0*/  F2FP.PACK_AB R11, R29, R32 ;  /* 0x000000201d0b723e */ /* 0x000fe200000000ff */
[----:B------:R-:W-:-:S02]  /*6ee0*/  FFMA.FTZ R13, R28, R13, -0.72134751081466674805 ;  /* 0xbf38aa3b1c0d7423 */ /* 0x000fc4000001000d */
[----:B------:R-:W-:Y:S02]  /*6ef0*/  IMAD R40, R25, 0x2, R34 ;  /* 0x0000000219287824 */ /* 0x000fe400078e0222 */
[----:B------:R-:W-:Y:S01]  /*6f00*/  FMUL R12, R27, R12 ;  /* 0x0000000c1b0c7220 */ /* 0x000fe20000400000 */
[----:B------:R1:W-:Y:S01]  /*6f10*/  STS.128 [R26+0x1080], R8 ;  /* 0x001080081a007388 */ /* 0x0003e20000000c00 */
[C---:B------:R-:W-:Y:S01]  /*6f20*/  FMUL R13, R28.reuse, R13 ;  /* 0x0000000d1c0d7220 */ /* 0x040fe20000400000 */
[----:B------:R-:W-:Y:S01]  /*6f30*/  LEA R42, R25, R40, 0x1 ;  /* 0x00000028192a7211 */ /* 0x000fe200078e08ff */
[----:B------:R-:W-:Y:S02]  /*6f40*/  FMUL R12, R27, R12 ;  /* 0x0000000c1b0c7220 */ /* 0x000fe40000400000 */
[----:B------:R-:W-:Y:S01]  /*6f50*/  FMUL R13, R28, R13 ;  /* 0x0000000d1c0d7220 */ /* 0x000fe20000400000 */
[----:B------:R-:W-:Y:S01]  /*6f60*/  LEA R44, R25, R42, 0x1 ;  /* 0x0000002a192c7211 */ /* 0x000fe200078e08ff */
[----:B------:R-:W-:-:S02]  /*6f70*/  FFMA.FTZ R27, R27, 1.4426950216293334961, R12 ;  /* 0x3fb8aa3b1b1b7823 */ /* 0x000fc4000001000c */
[----:B------:R-:W-:Y:S01]  /*6f80*/  FFMA.FTZ R28, R28, 1.4426950216293334961, R13 ;  /* 0x3fb8aa3b1c1c7823 */ /* 0x000fe2000001000d */
[----:B------:R-:W-:Y:S01]  /*6f90*/  LOP3.LUT R13, R22, 0x40, RZ, 0x3c, !PT ;  /* 0x00000040160d7812 */ /* 0x000fe200078e3cff */
[C---:B------:R-:W-:Y:S02]  /*6fa0*/  IMAD R12, R25.reuse, 0x2, R44 ;  /* 0x00000002190c7824 */ /* 0x040fe400078e022c */
[----:B0-----:R-:W-:Y:S02]  /*6fb0*/  @P3 IMAD.MOV.U32 R5, RZ, RZ, 0x7f800000 ;  /* 0x7f800000ff053424 */ /* 0x001fe400078e00ff */
[----:B------:R-:W-:Y:S01]  /*6fc0*/  FADD R62, R62, R27 ;  /* 0x0000001b3e3e7221 */ /* 0x000fe20000000000 */
[----:B------:R-:W-:Y:S01]  /*6fd0*/  LEA R46, R25, R12, 0x1 ;  /* 0x0000000c192e7211 */ /* 0x000fe200078e08ff */
[----:B------:R-:W-:Y:S01]  /*6fe0*/  FADD R63, R63, R28 ;  /* 0x0000001c3f3f7221 */ /* 0x000fe20000000000 */
[----:B------:R-:W-:Y:S01]  /*6ff0*/  BAR.SYNC.DEFER_BLOCKING 0x0 ;  /* 0x0000000000007b1d */ /* 0x000fe20000010000 */
[----:B------:R-:W-:Y:S01]  /*7000*/  @P2 FFMA.FTZ R62, R23, R30, +INF ;  /* 0x7f800000173e2423 */ /* 0x000fe2000001001e */
[----:B------:R-:W-:Y:S01]  /*7010*/  LEA R48, R25, R46, 0x1 ;  /* 0x0000002e19307211 */ /* 0x000fe200078e08ff */
[C---:B------:R-:W-:Y:S01]  /*7020*/  @P3 FFMA.FTZ R63, R24.reuse, R5, +INF ;  /* 0x7f800000183f3423 */ /* 0x040fe20000010005 */
[----:B------:R-:W-:-:S02]  /*7030*/  FSETP.NEU.AND P2, PT, R24, RZ, PT ;  /* 0x000000ff1800720b */ /* 0x000fc40003f4d000 */
[C---:B------:R-:W-:Y:S02]  /*7040*/  LEA R24, R25.reuse, R48, 0x1 ;  /* 0x0000003019187211 */ /* 0x040fe400078e08ff */
[-C--:B-1----:R-:W-:Y:S02]  /*7050*/  LEA R26, P3, R14, R21.reuse, 0x1 ;  /* 0x000000150e1a7211 */ /* 0x082fe400078608ff */
[-C--:B------:R-:W-:Y:S01]  /*7060*/  LEA R28, P4, R16, R21.reuse, 0x1 ;  /* 0x00000015101c7211 */ /* 0x080fe200078808ff */
[C---:B------:R-:W-:Y:S01]  /*7070*/  IMAD R52, R25.reuse, 0x2, R24 ;  /* 0x0000000219347824 */ /* 0x040fe200078e0218 */
[----:B------:R-:W-:Y:S02]  /*7080*/  LEA.HI.X.SX32 R27, R14, R20, 0x1, P3 ;  /* 0x000000140e1b7211 */ /* 0x000fe400018f0eff */
[----:B------:R-:W-:Y:S02]  /*7090*/  LEA R32, P3, R34, R21, 0x1 ;  /* 0x0000001522207211 */ /* 0x000fe400078608ff */
[----:B------:R-:W-:-:S02]  /*70a0*/  LEA R54, R25, R52, 0x1 ;  /* 0x0000003419367211 */ /* 0x000fc400078e08ff */
[----:B------:R-:W-:Y:S02]  /*70b0*/  LEA.HI.X.SX32 R29, R16, R20, 0x1, P4 ;  /* 0x00000014101d7211 */ /* 0x000fe400020f0eff */
[C---:B------:R-:W-:Y:S02]  /*70c0*/  LEA R56, R25.reuse, R54, 0x1 ;  /* 0x0000003619387211 */ /* 0x040fe400078e08ff */
[----:B------:R-:W-:Y:S02]  /*70d0*/  LEA.HI.X.SX32 R33, R34, R20, 0x1, P3 ;  /* 0x0000001422217211 */ /* 0x000fe400018f0eff */
[-C--:B------:R-:W-:Y:S01]  /*70e0*/  LEA R30, P5, R18, R21.reuse, 0x1 ;  /* 0x00000015121e7211 */ /* 0x080fe200078a08ff */
[----:B------:R-:W-:Y:S01]  /*70f0*/  IMAD R58, R25, 0x2, R56 ;  /* 0x00000002193a7824 */ /* 0x000fe200078e0238 */
[-C--:B------:R-:W-:Y:S01]  /*7100*/  LEA R36, P3, R40, R21.reuse, 0x1 ;  /* 0x0000001528247211 */ /* 0x080fe200078608ff */
[----:B------:R-:W0:Y:S01]  /*7110*/  LDS.128 R4, [R22] ;  /* 0x0000000016047984 */ /* 0x000e220000000c00 */
[----:B------:R-:W-:-:S02]  /*7120*/  LEA R34, P4, R42, R21, 0x1 ;  /* 0x000000152a227211 */ /* 0x000fc400078808ff */
[C---:B------:R-:W-:Y:S02]  /*7130*/  LEA R60, R25.reuse, R58, 0x1 ;  /* 0x0000003a193c7211 */ /* 0x040fe400078e08ff */
[----:B------:R-:W-:Y:S02]  /*7140*/  LEA.HI.X.SX32 R31, R18, R20, 0x1, P5 ;  /* 0x00000014121f7211 */ /* 0x000fe400028f0eff */
[C---:B------:R-:W-:Y:S01]  /*7150*/  LEA R64, R25.reuse, R60, 0x1 ;  /* 0x0000003c19407211 */ /* 0x040fe200078e08ff */
[----:B------:R-:W1:Y:S01]  /*7160*/  LDS.128 R16, [R17] ;  /* 0x0000000011107984 */ /* 0x000e620000000c00 */
[-C--:B------:R-:W-:Y:S02]  /*7170*/  LEA.HI.X.SX32 R37, R40, R20.reuse, 0x1, P3 ;  /* 0x0000001428257211 */ /* 0x080fe400018f0eff */
[----:B------:R-:W-:Y:S01]  /*7180*/  LEA.HI.X.SX32 R35, R42, R20, 0x1, P4 ;  /* 0x000000142a237211 */ /* 0x000fe200020f0eff */
[----:B------:R-:W-:Y:S01]  /*7190*/  IMAD R66, R25, 0x2, R64 ;  /* 0x0000000219427824 */ /* 0x000fe200078e0240 */
[----:B------:R-:W-:-:S02]  /*71a0*/  LEA R38, P5, R44, R21, 0x1 ;  /* 0x000000152c267211 */ /* 0x000fc400078a08ff */
[-C--:B------:R-:W-:Y:S02]  /*71b0*/  LEA R42, P3, R12, R21.reuse, 0x1 ;  /* 0x000000150c2a7211 */ /* 0x080fe400078608ff */
[C---:B------:R-:W-:Y:S02]  /*71c0*/  LEA R68, R25.reuse, R66, 0x1 ;  /* 0x0000004219447211 */ /* 0x040fe400078e08ff */
[-C--:B------:R-:W-:Y:S02]  /*71d0*/  LEA.HI.X.SX32 R39, R44, R20.reuse, 0x1, P5 ;  /* 0x000000142c277211 */ /* 0x080fe400028f0eff */
[----:B------:R-:W-:Y:S02]  /*71e0*/  LEA.HI.X.SX32 R43, R12, R20, 0x1, P3 ;  /* 0x000000140c2b7211 */ /* 0x000fe400018f0eff */
[----:B------:R-:W-:Y:S01]  /*71f0*/  LEA R44, P3, R48, R21, 0x1 ;  /* 0x00000015302c7211 */ /* 0x000fe200078608ff */
[----:B------:R-:W2:Y:S01]  /*7200*/  LDS.128 R12, [R13] ;  /* 0x000000000d0c7984 */ /* 0x000ea20000000c00 */
[----:B------:R-:W-:-:S02]  /*7210*/  LEA R70, R25, R68, 0x1 ;  /* 0x0000004419467211 */ /* 0x000fc400078e08ff */
[-C--:B------:R-:W-:Y:S02]  /*7220*/  LEA.HI.X.SX32 R45, R48, R20.reuse, 0x1, P3 ;  /* 0x00000014302d7211 */ /* 0x080fe400018f0eff */
[-C--:B------:R-:W-:Y:S01]  /*7230*/  LEA R50, P3, R24, R21.reuse, 0x1 ;  /* 0x0000001518327211 */ /* 0x080fe200078608ff */
[C---:B------:R-:W-:Y:S01]  /*7240*/  IMAD R72, R25.reuse, 0x2, R70 ;  /* 0x0000000219487824 */ /* 0x040fe200078e0246 */
[----:B------:R-:W-:Y:S02]  /*7250*/  LEA R40, P4, R46, R21, 0x1 ;  /* 0x000000152e287211 */ /* 0x000fe400078808ff */
[----:B------:R-:W-:Y:S02]  /*7260*/  LEA.HI.X.SX32 R51, R24, R20, 0x1, P3 ;  /* 0x0000001418337211 */ /* 0x000fe400018f0eff */
[----:B------:R-:W-:Y:S02]  /*7270*/  LEA R24, R25, R72, 0x1 ;  /* 0x0000004819187211 */ /* 0x000fe400078e08ff */
[----:B------:R-:W-:-:S02]  /*7280*/  LEA.HI.X.SX32 R41, R46, R20, 0x1, P4 ;  /* 0x000000142e297211 */ /* 0x000fc400020f0eff */
[C---:B------:R-:W-:Y:S01]  /*7290*/  LEA R76, R25.reuse, R24, 0x1 ;  /* 0x00000018194c7211 */ /* 0x040fe200078e08ff */
[----:B0-----:R-:W-:Y:S01]  /*72a0*/  STG.E.U16 [R26.64], R4 ;  /* 0x000000041a007986 */ /* 0x001fe2000c101504 */
[-C--:B------:R-:W-:Y:S02]  /*72b0*/  LEA R48, P4, R52, R21.reuse, 0x1 ;  /* 0x0000001534307211 */ /* 0x080fe400078808ff */
[----:B------:R-:W-:Y:S01]  /*72c0*/  LEA R46, P5, R54, R21, 0x1 ;  /* 0x00000015362e7211 */ /* 0x000fe200078a08ff */
[----:B------:R-:W-:Y:S01]  /*72d0*/  IMAD R78, R25, 0x2, R76 ;  /* 0x00000002194e7824 */ /* 0x000fe200078e024c */
[----:B------:R-:W-:Y:S02]  /*72e0*/  LOP3.LUT R8, R22, 0x60, RZ, 0x3c, !PT ;  /* 0x0000006016087812 */ /* 0x000fe400078e3cff */
[-C--:B------:R-:W-:Y:S01]  /*72f0*/  LEA.HI.X.SX32 R49, R52, R20.reuse, 0x1, P4 ;  /* 0x0000001434317211 */ /* 0x080fe200020f0eff */
[----:B-1----:R-:W-:Y:S01]  /*7300*/  STG.E.U16 [R28.64], R16 ;  /* 0x000000101c007986 */ /* 0x002fe2000c101504 */
[----:B------:R-:W-:-:S02]  /*7310*/  LEA.HI.X.SX32 R47, R54, R20, 0x1, P5 ;  /* 0x00000014362f7211 */ /* 0x000fc400028f0eff */
[-C--:B------:R-:W-:Y:S01]  /*7320*/  LEA R22, P3, R56, R21.reuse, 0x1 ;  /* 0x0000001538167211 */ /* 0x080fe200078608ff */
[----:B------:R-:W0:Y:S01]  /*7330*/  LDS.128 R8, [R8] ;  /* 0x0000000008087984 */ /* 0x000e220000000c00 */
[-C--:B------:R-:W-:Y:S02]  /*7340*/  LEA R52, P5, R60, R21.reuse, 0x1 ;  /* 0x000000153c347211 */ /* 0x080fe400078a08ff */
[----:B------:R-:W-:Y:S02]  /*7350*/  LEA R80, R25, R78, 0x1 ;  /* 0x0000004e19507211 */ /* 0x000fe400078e08ff */
[-C--:B------:R-:W-:Y:S02]  /*7360*/  LEA.HI.X.SX32 R23, R56, R20.reuse, 0x1, P3 ;  /* 0x0000001438177211 */ /* 0x080fe400018f0eff */
[----:B------:R-:W-:Y:S02]  /*7370*/  LEA.HI.X.SX32 R53, R60, R20, 0x1, P5 ;  /* 0x000000143c357211 */ /* 0x000fe400028f0eff */
[----:B------:R-:W-:-:S02]  /*7380*/  LEA R60, P3, R64, R21, 0x1 ;  /* 0x00000015403c7211 */ /* 0x000fc400078608ff */
[-C--:B------:R-:W-:Y:S01]  /*7390*/  LEA R56, P5, R68, R21.reuse, 0x1 ;  /* 0x0000001544387211 */ /* 0x080fe200078a08ff */
[----:B--2---:R-:W-:Y:S01]  /*73a0*/  STG.E.U16 [R30.64], R12 ;  /* 0x0000000c1e007986 */ /* 0x004fe2000c101504 */
[C---:B------:R-:W-:Y:S02]  /*73b0*/  LEA R82, R25.reuse, R80, 0x1 ;  /* 0x0000005019527211 */ /* 0x040fe400078e08ff */
[-C--:B------:R-:W-:Y:S02]  /*73c0*/  LEA.HI.X.SX32 R61, R64, R20.reuse, 0x1, P3 ;  /* 0x00000014403d7211 */ /* 0x080fe400018f0eff */
[----:B------:R-:W-:Y:S01]  /*73d0*/  LEA.HI.X.SX32 R57, R68, R20, 0x1, P5 ;  /* 0x0000001444397211 */ /* 0x000fe200028f0eff */
[----:B------:R-:W-:Y:S01]  /*73e0*/  IMAD R84, R25, 0x2, R82 ;  /* 0x0000000219547824 */ /* 0x000fe200078e0252 */
[-C--:B------:R-:W-:Y:S02]  /*73f0*/  LEA R64, P5, R24, R21.reuse, 0x1 ;  /* 0x0000001518407211 */ /* 0x080fe400078a08ff */
[----:B------:R-:W-:-:S02]  /*7400*/  LEA R54, P4, R58, R21, 0x1 ;  /* 0x000000153a367211 */ /* 0x000fc400078808ff */
[----:B------:R-:W-:Y:S02]  /*7410*/  LEA.HI.X.SX32 R65, R24, R20, 0x1, P5 ;  /* 0x0000001418417211 */ /* 0x000fe400028f0eff */
[C---:B------:R-:W-:Y:S02]  /*7420*/  LEA R24, R25.reuse, R84, 0x1 ;  /* 0x0000005419187211 */ /* 0x040fe400078e08ff */
[----:B------:R-:W-:Y:S02]  /*7430*/  LEA.HI.X.SX32 R55, R58, R20, 0x1, P4 ;  /* 0x000000143a377211 */ /* 0x000fe400020f0eff */
[C---:B------:R-:W-:Y:S02]  /*7440*/  LEA R58, P4, R66.reuse, R21, 0x1 ;  /* 0x00000015423a7211 */ /* 0x040fe400078808ff */
[----:B------:R-:W-:Y:S02]  /*7450*/  LEA R88, R25, R24, 0x1 ;  /* 0x0000001819587211 */ /* 0x000fe400078e08ff */
[----:B------:R-:W-:-:S02]  /*7460*/  LEA.HI.X.SX32 R59, R66, R20, 0x1, P4 ;  /* 0x00000014423b7211 */ /* 0x000fc400020f0eff */
[-C--:B------:R-:W-:Y:S01]  /*7470*/  LEA R68, P3, R70, R21.reuse, 0x1 ;  /* 0x0000001546447211 */ /* 0x080fe200078608ff */
[----:B------:R-:W-:Y:S01]  /*7480*/  IMAD R90, R25, 0x2, R88 ;  /* 0x00000002195a7824 */ /* 0x000fe200078e0258 */
[-C--:B------:R-:W-:Y:S02]  /*7490*/  LEA R66, P4, R72, R21.reuse, 0x1 ;  /* 0x0000001548427211 */ /* 0x080fe400078808ff */
[-C--:B------:R-:W-:Y:S01]  /*74a0*/  LEA.HI.X.SX32 R69, R70, R20.reuse, 0x1, P3 ;  /* 0x0000001446457211 */ /* 0x080fe200018f0eff */
[----:B0-----:R0:W-:Y:S01]  /*74b0*/  STG.E.U16 [R32.64], R8 ;  /* 0x0000000820007986 */ /* 0x0011e2000c101504 */
[----:B------:R-:W-:Y:S02]  /*74c0*/  LEA.HI.X.SX32 R67, R72, R20, 0x1, P4 ;  /* 0x0000001448437211 */ /* 0x000fe400020f0eff */
[-C--:B------:R-:W-:Y:S02]  /*74d0*/  LEA R74, P3, R76, R21.reuse, 0x1 ;  /* 0x000000154c4a7211 */ /* 0x080fe400078608ff */
[----:B------:R-:W-:-:S02]  /*74e0*/  LEA R72, P4, R78, R21, 0x1 ;  /* 0x000000154e487211 */ /* 0x000fc400078808ff */
[-C--:B------:R-:W-:Y:S02]  /*74f0*/  LEA R70, P5, R80, R21.reuse, 0x1 ;  /* 0x0000001550467211 */ /* 0x080fe400078a08ff */
[----:B------:R-:W-:Y:S02]  /*7500*/  LEA R92, R25, R90, 0x1 ;  /* 0x0000005a195c7211 */ /* 0x000fe400078e08ff */
[-C--:B------:R-:W-:Y:S02]  /*7510*/  LEA.HI.X.SX32 R75, R76, R20.reuse, 0x1, P3 ;  /* 0x000000144c4b7211 */ /* 0x080fe400018f0eff */
[-C--:B------:R-:W-:Y:S02]  /*7520*/  LEA.HI.X.SX32 R73, R78, R20.reuse, 0x1, P4 ;  /* 0x000000144e497211 */ /* 0x080fe400020f0eff */
[----:B------:R-:W-:Y:S02]  /*7530*/  LEA.HI.X.SX32 R71, R80, R20, 0x1, P5 ;  /* 0x0000001450477211 */ /* 0x000fe400028f0eff */
[----:B------:R-:W-:-:S02]  /*7540*/  LEA R80, P3, R82, R21, 0x1 ;  /* 0x0000001552507211 */ /* 0x000fc400078608ff */
[-C--:B------:R-:W-:Y:S02]  /*7550*/  LEA R78, P4, R84, R21.reuse, 0x1 ;  /* 0x00000015544e7211 */ /* 0x080fe400078808ff */
[----:B------:R-:W-:Y:S02]  /*7560*/  LEA R76, P5, R24, R21, 0x1 ;  /* 0x00000015184c7211 */ /* 0x000fe400078a08ff */
[----:B------:R-:W-:Y:S02]  /*7570*/  LEA R83, R25, R92, 0x1 ;  /* 0x0000005c19537211 */ /* 0x000fe400078e08ff */
[-C--:B------:R-:W-:Y:S02]  /*7580*/  LEA.HI.X.SX32 R81, R82, R20.reuse, 0x1, P3 ;  /* 0x0000001452517211 */ /* 0x080fe400018f0eff */
[-C--:B------:R-:W-:Y:S02]  /*7590*/  LEA.HI.X.SX32 R79, R84, R20.reuse, 0x1, P4 ;  /* 0x00000014544f7211 */ /* 0x080fe400020f0eff */
[----:B------:R-:W-:-:S02]  /*75a0*/  LEA.HI.X.SX32 R77, R24, R20, 0x1, P5 ;  /* 0x00000014184d7211 */ /* 0x000fc400028f0eff */
[-C--:B------:R-:W-:Y:S02]  /*75b0*/  LEA R84, P3, R88, R21.reuse, 0x1 ;  /* 0x0000001558547211 */ /* 0x080fe400078608ff */
[-C--:B------:R-:W-:Y:S02]  /*75c0*/  LEA R86, P4, R90, R21.reuse, 0x1 ;  /* 0x000000155a567211 */ /* 0x080fe400078808ff */
[-C--:B------:R-:W-:Y:S02]  /*75d0*/  LEA R24, P5, R92, R21.reuse, 0x1 ;  /* 0x000000155c187211 */ /* 0x080fe400078a08ff */
[----:B------:R-:W-:Y:S02]  /*75e0*/  LEA R82, P6, R83, R21, 0x1 ;  /* 0x0000001553527211 */ /* 0x000fe400078c08ff */
[-C--:B------:R-:W-:Y:S02]  /*75f0*/  LEA.HI.X.SX32 R85, R88, R20.reuse, 0x1, P3 ;  /* 0x0000001458557211 */ /* 0x080fe400018f0eff */
[----:B------:R-:W-:-:S02]  /*7600*/  LEA.HI.X.SX32 R87, R90, R20, 0x1, P4 ;  /* 0x000000145a577211 */ /* 0x000fc400020f0eff */
[-C--:B------:R-:W-:Y:S02]  /*7610*/  LEA.HI.X.SX32 R25, R92, R20.reuse, 0x1, P5 ;  /* 0x000000145c197211 */ /* 0x080fe400028f0eff */
[----:B------:R-:W-:Y:S02]  /*7620*/  LEA.HI.X.SX32 R83, R83, R20, 0x1, P6 ;  /* 0x0000001453537211 */ /* 0x000fe400030f0eff */
[----:B------:R-:W-:Y:S02]  /*7630*/  PRMT R20, R4, 0x7632, R20 ;  /* 0x0000763204147816 */ /* 0x000fe40000000014 */
[----:B------:R-:W-:Y:S02]  /*7640*/  PRMT R21, R16, 0x7632, R21 ;  /* 0x0000763210157816 */ /* 0x000fe40000000015 */
[----:B------:R-:W-:Y:S01]  /*7650*/  PRMT R27, R12, 0x7632, R27 ;  /* 0x000076320c1b7816 */ /* 0x000fe2000000001b */
[----:B------:R1:W-:Y:S01]  /*7660*/  STG.E.U16 [R36.64], R20 ;  /* 0x0000001424007986 */ /* 0x0003e2000c101504 */
[----:B------:R-:W-:-:S02]  /*7670*/  PRMT R29, R8, 0x7632, R29 ;  /* 0x00007632081d7816 */ /* 0x000fc4000000001d */
[----:B------:R-:W-:Y:S01]  /*7680*/  PRMT R4, R5, 0x7632, R4 ;  /* 0x0000763205047816 */ /* 0x000fe20000000004 */
[----:B------:R-:W-:Y:S01]  /*7690*/  STG.E.U16 [R34.64], R21 ;  /* 0x0000001522007986 */ /* 0x000fe2000c101504 */
[----:B0-----:R-:W-:Y:S02]  /*76a0*/  PRMT R8, R17, 0x7632, R8 ;  /* 0x0000763211087816 */ /* 0x001fe40000000008 */
[----:B------:R-:W-:Y:S01]  /*76b0*/  PRMT R12, R13, 0x7632, R12 ;  /* 0x000076320d0c7816 */ /* 0x000fe2000000000c */
[----:B------:R-:W-:Y:S01]  /*76c0*/  STG.E.U16 [R38.64], R27 ;  /* 0x0000001b26007986 */ /* 0x000fe2000c101504 */
[----:B------:R-:W-:Y:S02]  /*76d0*/  PRMT R26, R9, 0x7632, R26 ;  /* 0x00007632091a7816 */ /* 0x000fe4000000001a */
[----:B------:R-:W-:Y:S01]  /*76e0*/  PRMT R33, R6, 0x7632, R33 ;  /* 0x0000763206217816 */ /* 0x000fe20000000021 */
[----:B------:R0:W-:Y:S01]  /*76f0*/  STG.E.U16 [R42.64], R29 ;  /* 0x0000001d2a007986 */ /* 0x0001e2000c101504 */
[----:B------:R-:W-:-:S02]  /*7700*/  PRMT R32, R18, 0x7632, R32 ;  /* 0x0000763212207816 */ /* 0x000fc40000000020 */
[----:B-1----:R-:W-:Y:S01]  /*7710*/  PRMT R37, R14, 0x7632, R37 ;  /* 0x000076320e257816 */ /* 0x002fe20000000025 */
[----:B------:R1:W-:Y:S01]  /*7720*/  STG.E.U16 [R40.64], R5 ;  /* 0x0000000528007986 */ /* 0x0003e2000c101504 */
[----:B------:R-:W-:Y:S02]  /*7730*/  PRMT R36, R10, 0x7632, R36 ;  /* 0x000076320a247816 */ /* 0x000fe40000000024 */
[----:B------:R-:W-:Y:S01]  /*7740*/  FSEL R63, R63, -INF , P2 ;  /* 0xff8000003f3f7808 */ /* 0x000fe20001000000 */
[----:B------:R-:W-:Y:S04]  /*7750*/  STG.E.U16 [R44.64], R17 ;  /* 0x000000112c007986 */ /* 0x000fe8000c101504 */
[----:B------:R-:W-:Y:S01]  /*7760*/  STG.E.U16 [R50.64], R13 ;  /* 0x0000000d32007986 */ /* 0x000fe2000c101504 */
[----:B0-----:R-:W-:Y:S01]  /*7770*/  PRMT R42, R7, 0x7632, R42 ;  /* 0x00007632072a7816 */ /* 0x001fe2000000002a */
[----:B------:R-:W-:Y:S01]  /*7780*/  FFMA R63, R63, 0.69314718246459960938, R2 ;  /* 0x3f3172183f3f7823 */ /* 0x000fe20000000002 */
[----:B------:R-:W-:Y:S01]  /*7790*/  PRMT R43, R19, 0x7632, R43 ;  /* 0x00007632132b7816 */ /* 0x000fe2000000002b */
[----:B------:R-:W-:Y:S01]  /*77a0*/  STG.E.U16 [R48.64], R9 ;  /* 0x0000000930007986 */ /* 0x000fe2000c101504 */
[----:B-1----:R-:W-:-:S02]  /*77b0*/  PRMT R41, R11, 0x7632, R41 ;  /* 0x000076320b297816 */ /* 0x002fc40000000029 */
[----:B------:R-:W-:Y:S01]  /*77c0*/  FSEL R5, R62, -INF , P1 ;  /* 0xff8000003e057808 */ /* 0x000fe20000800000 */
[----:B------:R-:W-:Y:S04]  /*77d0*/  STG.E.U16 [R46.64], R4 ;  /* 0x000000042e007986 */ /* 0x000fe8000c101504 */
[----:B------:R-:W-:Y:S01]  /*77e0*/  STG.E.U16 [R22.64], R8 ;  /* 0x0000000816007986 */ /* 0x000fe2000c101504 */
[----:B------:R-:W-:Y:S01]  /*77f0*/  FFMA R62, R5, 0.69314718246459960938, R0 ;  /* 0x3f317218053e7823 */ /* 0x000fe20000000000 */
[----:B------:R-:W-:Y:S02]  /*7800*/  LOP3.LUT R0, R91, 0x3f8, RZ, 0xc0, !PT ;  /* 0x000003f85b007812 */ /* 0x000fe400078ec0ff */
[----:B------:R0:W-:Y:S04]  /*7810*/  STG.E.U16 [R54.64], R12 ;  /* 0x0000000c36007986 */ /* 0x0001e8000c101504 */
[----:B------:R1:W-:Y:S04]  /*7820*/  STG.E.U16 [R52.64], R26 ;  /* 0x0000001a34007986 */ /* 0x0003e8000c101504 */
[----:B------:R1:W-:Y:S04]  /*7830*/  STG.E.U16 [R60.64], R6 ;  /* 0x000000063c007986 */ /* 0x0003e8000c101504 */
[----:B------:R1:W-:Y:S01]  /*7840*/  STG.E.U16 [R58.64], R18 ;  /* 0x000000123a007986 */ /* 0x0003e2000c101504 */
[----:B0-----:R-:W-:-:S03]  /*7850*/  PRMT R12, R15, 0x7632, R12 ;  /* 0x000076320f0c7816 */ /* 0x001fc6000000000c */
[----:B------:R1:W-:Y:S04]  /*7860*/  STG.E.U16 [R56.64], R14 ;  /* 0x0000000e38007986 */ /* 0x0003e8000c101504 */
        /* <DEDUP_REMOVED lines=13> */
[----:B------:R-:W-:Y:S06]  /*7940*/  BAR.SYNC.DEFER_BLOCKING 0x0 ;  /* 0x0000000000007b1d */ /* 0x000fec0000010000 */
[----:B------:R1:W-:Y:S04]  /*7950*/  STS.64 [R0], R62 ;  /* 0x0000003e00007388 */ /* 0x0003e80000000a00 */
[----:B------:R-:W-:Y:S06]  /*7960*/  BAR.SYNC.DEFER_BLOCKING 0x0 ;  /* 0x0000000000007b1d */ /* 0x000fec0000010000 */
[----:B------:R-:W-:Y:S05]  /*7970*/  @P0 EXIT ;  /* 0x000000000000094d */ /* 0x000fea0003800000 */
[----:B-1----:R-:W0:Y:S01]  /*7980*/  LDS R3, [R3] ;  /* 0x0000000003037984 */ /* 0x002e220000000800 */
[----:B------:R-:W-:Y:S01]  /*7990*/  IMAD R0, R93, c[0x0][0x1cc], RZ ;  /* 0x000073005d007a24 */ /* 0x000fe200078e02ff */
[C---:B------:R-:W-:Y:S01]  /*79a0*/  SHF.L.U32 R5, R89.reuse, 0x2, RZ ;  /* 0x0000000259057819 */ /* 0x040fe200000006ff */
[----:B------:R-:W-:-:S03]  /*79b0*/  IMAD.HI R7, R89, 0x4, RZ ;  /* 0x0000000459077827 */ /* 0x000fc600078e02ff */
[C---:B------:R-:W-:Y:S01]  /*79c0*/  SHF.L.U32 R4, R0.reuse, 0x2, RZ ;  /* 0x0000000200047819 */ /* 0x040fe200000006ff */
[----:B------:R-:W-:-:S03]  /*79d0*/  IMAD.HI R0, R0, 0x4, RZ ;  /* 0x0000000400007827 */ /* 0x000fc600078e02ff */
[----:B------:R-:W-:-:S04]  /*79e0*/  IADD3 R4, P0, P1, R5, c[0x0][0x180], R4 ;  /* 0x0000600005047a10 */ /* 0x000fc8000791e004 */
[----:B------:R-:W-:-:S05]  /*79f0*/  IADD3.X R5, R7, c[0x0][0x184], R0, P0, P1 ;  /* 0x0000610007057a10 */ /* 0x000fca00007e2400 */
[----:B0-----:R-:W-:Y:S01]  /*7a00*/  STG.E [R4.64], R3 ;  /* 0x0000000304007986 */ /* 0x001fe2000c101904 */
[----:B------:R-:W-:Y:S05]  /*7a10*/  EXIT ;  /* 0x000000000000794d */ /* 0x000fea0003800000 */
.L_x_2:
[----:B------:R-:W-:-:S00]  /*7a20*/  BRA `(.L_x_2) ;  /* 0xfffffff000007947 */ /* 0x000fc0000383ffff */
[----:B------:R-:W-:-:S00]  /*7a30*/  NOP ;  /* 0x0000000000007918 */ /* 0x000fc00000000000 */
        /* <DEDUP_REMOVED lines=12> */
.L_x_3:


//--------------------- .nv.global.init           --------------------------
	.section	.nv.global.init,"aw",@progbits
.nv.global.init:
	.type		_$_str,@object
	.size		_$_str,(.L_0 - _$_str)
_$_str:
        /*0000*/ 	.byte	0x5f, 0x5f, 0x43, 0x55, 0x44, 0x41, 0x5f, 0x46, 0x54, 0x5a, 0x00
.L_0:


//--------------------- .nv.shared.attn_fwd       --------------------------
	.section	.nv.shared.attn_fwd,"aw",@nobits
	.sectionflags	@""
	.align	16
